def matmul_kernel(
    a_ptr,
    b_ptr,
    c_ptr,
    M,
    N,
    K,
    stride_am,
    stride_ak,
    stride_bk,
    stride_bn,
    stride_cm,
    stride_cn,
    BLOCK_M: tl.constexpr,
    BLOCK_N: tl.constexpr,
    BLOCK_K: tl.constexpr,
    GROUP_M: tl.constexpr,
):
    pid = tl.program_id(axis=0)
    num_pid_m = tl.cdiv(M, BLOCK_M)
    num_pid_n = tl.cdiv(N, BLOCK_N)
    num_pid_in_group = GROUP_M * num_pid_n
    group_id = pid // num_pid_in_group
    first_pid_m = group_id * GROUP_M
    group_size_m = min(num_pid_m - first_pid_m, GROUP_M)
    pid_m = first_pid_m + ((pid % num_pid_in_group) % group_size_m)
    pid_n = (pid % num_pid_in_group) // group_size_m

    offs_am = (pid_m * BLOCK_M + tl.arange(0, BLOCK_M)) % M
    offs_bn = (pid_n * BLOCK_N + tl.arange(0, BLOCK_N)) % N
    offs_k = tl.arange(0, BLOCK_K)
    a_ptrs = a_ptr + offs_am[:, None] * stride_am + offs_k[None, :] * stride_ak
    b_ptrs = b_ptr + offs_k[:, None] * stride_bk + offs_bn[None, :] * stride_bn

    acc = tl.zeros((BLOCK_M, BLOCK_N), dtype=tl.float32)
    for kk in range(0, tl.cdiv(K, BLOCK_K)):
        a = tl.load(a_ptrs, mask=offs_k[None, :] < K - kk * BLOCK_K, other=0.0)
        b = tl.load(b_ptrs, mask=offs_k[:, None] < K - kk * BLOCK_K, other=0.0)
        acc = tl.dot(a, b, acc)
        a_ptrs += BLOCK_K * stride_ak
        b_ptrs += BLOCK_K * stride_bk

    c = acc.to(c_ptr.dtype.element_ty)
    offs_cm = pid_m * BLOCK_M + tl.arange(0, BLOCK_M)
    offs_cn = pid_n * BLOCK_N + tl.arange(0, BLOCK_N)
    c_ptrs = c_ptr + offs_cm[:, None] * stride_cm + offs_cn[None, :] * stride_cn
    mask = (offs_cm[:, None] < M) & (offs_cn[None, :] < N)
    tl.store(c_ptrs, c, mask=mask)

# config = {"BLOCK_K": 128, "BLOCK_M": 64, "BLOCK_N": 128, "GROUP_M": 8, "arch": "sm_80", "dtype": "fp16", "num_ctas": 1, "num_stages": 3, "num_warps": 8}
# arch = sm_80


// ===== COMPILED SASS (sm_80) =====

	.target	sm_80

	.elftype	@"ET_EXEC"


//--------------------- .note.nv.tkinfo           --------------------------
	.section	.note.nv.tkinfo,"",@"SHT_NOTE"
	.sectionflags	@"SHF_NOTE_NV_TKINFO"
	.tkinfo
        /*0018*/ 	.word	0x00000002
        /*0030*/ 	.string	""
        /*0030*/ 	.string	"ptxas"
        /*0030*/ 	.string	"Cuda compilation tools, release 13.0, V13.0.88"
        /*0030*/ 	.string	"Build cuda_13.0.r13.0/compiler.36424714_0"
        /*0030*/ 	.string	"-v  -suppress-debug-info  -lineinfo  -arch sm_80 "



//--------------------- .note.nv.cuinfo           --------------------------
	.section	.note.nv.cuinfo,"",@"SHT_NOTE"
	.sectionflags	@"SHF_NOTE_NV_CUINFO"
        /*0018*/ 	.short	0x0002
        /*001a*/ 	.short	0x0050
        /*001c*/ 	.short	0x0082
	.zero		2


//--------------------- .nv.info                  --------------------------
	.section	.nv.info,"",@"SHT_CUDA_INFO"
	.align	4


	//----- nvinfo : EIATTR_REGCOUNT
	.align		4
        /*0000*/ 	.byte	0x04, 0x2f
        /*0002*/ 	.short	(.L_1 - .L_0)
	.align		4
.L_0:
        /*0004*/ 	.word	index@(matmul_kernel)
        /*0008*/ 	.word	0x000000ff


	//----- nvinfo : EIATTR_FRAME_SIZE
	.align		4
.L_1:
        /*000c*/ 	.byte	0x04, 0x11
        /*000e*/ 	.short	(.L_3 - .L_2)
	.align		4
.L_2:
        /*0010*/ 	.word	index@(matmul_kernel)
        /*0014*/ 	.word	0x00000000


	//----- nvinfo : EIATTR_MIN_STACK_SIZE
	.align		4
.L_3:
        /*0018*/ 	.byte	0x04, 0x12
        /*001a*/ 	.short	(.L_5 - .L_4)
	.align		4
.L_4:
        /*001c*/ 	.word	index@(matmul_kernel)
        /*0020*/ 	.word	0x00000000
.L_5:


//--------------------- .nv.info.matmul_kernel    --------------------------
	.section	.nv.info.matmul_kernel,"",@"SHT_CUDA_INFO"
	.sectionflags	@""
	.align	4


	//----- nvinfo : EIATTR_CUDA_API_VERSION
	.align		4
        /*0000*/ 	.byte	0x04, 0x37
        /*0002*/ 	.short	(.L_7 - .L_6)
.L_6:
        /*0004*/ 	.word	0x00000082


	//----- nvinfo : EIATTR_SW2861232_WAR
	.align		4
.L_7:
        /*0008*/ 	.byte	0x01, 0x35
	.zero		2


	//----- nvinfo : EIATTR_PARAM_CBANK
	.align		4
        /*000c*/ 	.byte	0x04, 0x0a
        /*000e*/ 	.short	(.L_9 - .L_8)
	.align		4
.L_8:
        /*0010*/ 	.word	index@(.nv.constant0.matmul_kernel)
        /*0014*/ 	.short	0x0160
        /*0016*/ 	.short	0x0050


	//----- nvinfo : EIATTR_CBANK_PARAM_SIZE
	.align		4
.L_9:
        /*0018*/ 	.byte	0x03, 0x19
        /*001a*/ 	.short	0x0050


	//----- nvinfo : EIATTR_KPARAM_INFO
	.align		4
        /*001c*/ 	.byte	0x04, 0x17
        /*001e*/ 	.short	(.L_11 - .L_10)
.L_10:
        /*0020*/ 	.word	0x00000000
        /*0024*/ 	.short	0x000d
        /*0026*/ 	.short	0x0048
        /*0028*/ 	.byte	0x00, 0xf4, 0x21, 0x00


	//----- nvinfo : EIATTR_KPARAM_INFO
	.align		4
.L_11:
        /*002c*/ 	.byte	0x04, 0x17
        /*002e*/ 	.short	(.L_13 - .L_12)
.L_12:
        /*0030*/ 	.word	0x00000000
        /*0034*/ 	.short	0x000c
        /*0036*/ 	.short	0x0040
        /*0038*/ 	.byte	0x00, 0xf4, 0x21, 0x00


	//----- nvinfo : EIATTR_KPARAM_INFO
	.align		4
.L_13:
        /*003c*/ 	.byte	0x04, 0x17
        /*003e*/ 	.short	(.L_15 - .L_14)
.L_14:
        /*0040*/ 	.word	0x00000000
        /*0044*/ 	.short	0x000b
        /*0046*/ 	.short	0x0038
        /*0048*/ 	.byte	0x00, 0xf0, 0x11, 0x00


	//----- nvinfo : EIATTR_KPARAM_INFO
	.align		4
.L_15:
        /*004c*/ 	.byte	0x04, 0x17
        /*004e*/ 	.short	(.L_17 - .L_16)
.L_16:
        /*0050*/ 	.word	0x00000000
        /*0054*/ 	.short	0x000a
        /*0056*/ 	.short	0x0034
        /*0058*/ 	.byte	0x00, 0xf0, 0x11, 0x00


	//----- nvinfo : EIATTR_KPARAM_INFO
	.align		4
.L_17:
        /*005c*/ 	.byte	0x04, 0x17
        /*005e*/ 	.short	(.L_19 - .L_18)
.L_18:
        /*0060*/ 	.word	0x00000000
        /*0064*/ 	.short	0x0009
        /*0066*/ 	.short	0x0030
        /*0068*/ 	.byte	0x00, 0xf0, 0x11, 0x00


	//----- nvinfo : EIATTR_KPARAM_INFO
	.align		4
.L_19:
        /*006c*/ 	.byte	0x04, 0x17
        /*006e*/ 	.short	(.L_21 - .L_20)
.L_20:
        /*0070*/ 	.word	0x00000000
        /*0074*/ 	.short	0x0008
        /*0076*/ 	.short	0x002c
        /*0078*/ 	.byte	0x00, 0xf0, 0x11, 0x00


	//----- nvinfo : EIATTR_KPARAM_INFO
	.align		4
.L_21:
        /*007c*/ 	.byte	0x04, 0x17
        /*007e*/ 	.short	(.L_23 - .L_22)
.L_22:
        /*0080*/ 	.word	0x00000000
        /*0084*/ 	.short	0x0007
        /*0086*/ 	.short	0x0028
        /*0088*/ 	.byte	0x00, 0xf0, 0x11, 0x00


	//----- nvinfo : EIATTR_KPARAM_INFO
	.align		4
.L_23:
        /*008c*/ 	.byte	0x04, 0x17
        /*008e*/ 	.short	(.L_25 - .L_24)
.L_24:
        /*0090*/ 	.word	0x00000000
        /*0094*/ 	.short	0x0006
        /*0096*/ 	.short	0x0024
        /*0098*/ 	.byte	0x00, 0xf0, 0x11, 0x00


	//----- nvinfo : EIATTR_KPARAM_INFO
	.align		4
.L_25:
        /*009c*/ 	.byte	0x04, 0x17
        /*009e*/ 	.short	(.L_27 - .L_26)
.L_26:
        /*00a0*/ 	.word	0x00000000
        /*00a4*/ 	.short	0x0005
        /*00a6*/ 	.short	0x0020
        /*00a8*/ 	.byte	0x00, 0xf0, 0x11, 0x00


	//----- nvinfo : EIATTR_KPARAM_INFO
	.align		4
.L_27:
        /*00ac*/ 	.byte	0x04, 0x17
        /*00ae*/ 	.short	(.L_29 - .L_28)
.L_28:
        /*00b0*/ 	.word	0x00000000
        /*00b4*/ 	.short	0x0004
        /*00b6*/ 	.short	0x001c
        /*00b8*/ 	.byte	0x00, 0xf0, 0x11, 0x00


	//----- nvinfo : EIATTR_KPARAM_INFO
	.align		4
.L_29:
        /*00bc*/ 	.byte	0x04, 0x17
        /*00be*/ 	.short	(.L_31 - .L_30)
.L_30:
        /*00c0*/ 	.word	0x00000000
        /*00c4*/ 	.short	0x0003
        /*00c6*/ 	.short	0x0018
        /*00c8*/ 	.byte	0x00, 0xf0, 0x11, 0x00


	//----- nvinfo : EIATTR_KPARAM_INFO
	.align		4
.L_31:
        /*00cc*/ 	.byte	0x04, 0x17
        /*00ce*/ 	.short	(.L_33 - .L_32)
.L_32:
        /*00d0*/ 	.word	0x00000000
        /*00d4*/ 	.short	0x0002
        /*00d6*/ 	.short	0x0010
        /*00d8*/ 	.byte	0x00, 0xf4, 0x21, 0x00


	//----- nvinfo : EIATTR_KPARAM_INFO
	.align		4
.L_33:
        /*00dc*/ 	.byte	0x04, 0x17
        /*00de*/ 	.short	(.L_35 - .L_34)
.L_34:
        /*00e0*/ 	.word	0x00000000
        /*00e4*/ 	.short	0x0001
        /*00e6*/ 	.short	0x0008
        /*00e8*/ 	.byte	0x00, 0xf4, 0x21, 0x00


	//----- nvinfo : EIATTR_KPARAM_INFO
	.align		4
.L_35:
        /*00ec*/ 	.byte	0x04, 0x17
        /*00ee*/ 	.short	(.L_37 - .L_36)
.L_36:
        /*00f0*/ 	.word	0x00000000
        /*00f4*/ 	.short	0x0000
        /*00f6*/ 	.short	0x0000
        /*00f8*/ 	.byte	0x00, 0xf4, 0x21, 0x00


	//----- nvinfo : EIATTR_MAXREG_COUNT
	.align		4
.L_37:
        /*00fc*/ 	.byte	0x03, 0x1b
        /*00fe*/ 	.short	0x00ff


	//----- nvinfo : EIATTR_NUM_BARRIERS
	.align		4
        /*0100*/ 	.byte	0x02, 0x4c
        /*0102*/ 	.byte	0x01
	.zero		1


	//----- nvinfo : EIATTR_MERCURY_ISA_VERSION
	.align		4
        /*0104*/ 	.byte	0x03, 0x5f
        /*0106*/ 	.short	0x0000


	//----- nvinfo : EIATTR_EXIT_INSTR_OFFSETS
	.align		4
        /*0108*/ 	.byte	0x04, 0x1c
        /*010a*/ 	.short	(.L_39 - .L_38)


	//   ....[0]....
.L_38:
        /*010c*/ 	.word	0x00009930


	//   ....[1]....
        /*0110*/ 	.word	0x00009960


	//----- nvinfo : EIATTR_REQNTID
	.align		4
.L_39:
        /*0114*/ 	.byte	0x04, 0x10
        /*0116*/ 	.short	(.L_41 - .L_40)
.L_40:
        /*0118*/ 	.word	0x00000100
        /*011c*/ 	.word	0x00000001
        /*0120*/ 	.word	0x00000001
.L_41:


//--------------------- .nv.callgraph             --------------------------
	.section	.nv.callgraph,"",@"SHT_CUDA_CALLGRAPH"
	.align	4
	.sectionentsize	8
	.align		4
        /*0000*/ 	.word	0x00000000
	.align		4
        /*0004*/ 	.word	0xffffffff
	.align		4
        /*0008*/ 	.word	0x00000000
	.align		4
        /*000c*/ 	.word	0xfffffffe
	.align		4
        /*0010*/ 	.word	0x00000000
	.align		4
        /*0014*/ 	.word	0xfffffffd
	.align		4
        /*0018*/ 	.word	0x00000000
	.align		4
        /*001c*/ 	.word	0xfffffffc


//--------------------- .nv.rel.action            --------------------------
	.section	.nv.rel.action,"",@"SHT_CUDA_RELOCINFO"
	.align	8
	.sectionentsize	8
        /*0000*/ 	.byte	0x73, 0x00, 0x00, 0x00, 0x00, 0x00, 0x00, 0x00, 0x00, 0x00, 0x00, 0x11, 0x25, 0x00, 0x05, 0x36


//--------------------- .nv.constant0.matmul_kernel --------------------------
	.section	.nv.constant0.matmul_kernel,"a",@progbits
	.sectionflags	@""
	.align	4
.nv.constant0.matmul_kernel:
	.zero		432


//--------------------- .text.matmul_kernel       --------------------------
	.section	.text.matmul_kernel,"ax",@progbits
	.sectioninfo	@"SHI_REGISTERS=255"
	.align	128
        .global         matmul_kernel
        .type           matmul_kernel,@function
        .size           matmul_kernel,(.L_x_5 - matmul_kernel)
        .other          matmul_kernel,@"STO_CUDA_ENTRY STV_DEFAULT"
matmul_kernel:
.text.matmul_kernel:
[----:B------:R-:W-:Y:S02]  /*0000*/  IMAD.MOV.U32 R1, RZ, RZ, c[0x0][0x28] ;  /* 0x00000a00ff017624 */ /* 0x000fe400078e00ff */
[----:B------:R-:W-:Y:S01]  /*0010*/  IMAD.MOV.U32 R0, RZ, RZ, c[0x0][0x17c] ;  /* 0x00005f00ff007624 */ /* 0x000fe200078e00ff */
[----:B------:R-:W0:Y:S01]  /*0020*/  S2R R5, SR_CTAID.X ;  /* 0x0000000000057919 */ /* 0x000e220000002500 */
[----:B------:R-:W-:Y:S02]  /*0030*/  ULDC UR4, c[0x0][0x180] ;  /* 0x0000600000047ab9 */ /* 0x000fe40000000800 */
[----:B------:R-:W-:Y:S01]  /*0040*/  ULDC.64 UR6, c[0x0][0x118] ;  /* 0x0000460000067ab9 */ /* 0x000fe20000000a00 */
[----:B------:R-:W-:Y:S01]  /*0050*/  IADD3 R0, R0, 0x7f, RZ ;  /* 0x0000007f00007810 */ /* 0x000fe20007ffe0ff */
[----:B------:R-:W1:Y:S03]  /*0060*/  S2R R90, SR_TID.X ;  /* 0x00000000005a7919 */ /* 0x000e660000002100 */
[----:B------:R-:W-:-:S04]  /*0070*/  SHF.R.S32.HI R3, RZ, 0x1f, R0 ;  /* 0x0000001fff037819 */ /* 0x000fc80000011400 */
[----:B------:R-:W-:-:S04]  /*0080*/  LEA.HI R3, R3, R0, RZ, 0x7 ;  /* 0x0000000003037211 */ /* 0x000fc800078f38ff */
[----:B------:R-:W-:-:S05]  /*0090*/  SHF.R.S32.HI R3, RZ, 0x7, R3 ;  /* 0x00000007ff037819 */ /* 0x000fca0000011403 */
[----:B------:R-:W-:Y:S01]  /*00a0*/  IMAD.SHL.U32 R4, R3, 0x8, RZ ;  /* 0x0000000803047824 */ /* 0x000fe200078e00ff */
[----:B0-----:R-:W-:-:S04]  /*00b0*/  IABS R8, R5 ;  /* 0x0000000500087213 */ /* 0x001fc80000000000 */
[-C--:B------:R-:W-:Y:S02]  /*00c0*/  IABS R7, R4.reuse ;  /* 0x0000000400077213 */ /* 0x080fe40000000000 */
[----:B------:R-:W-:Y:S02]  /*00d0*/  IABS R10, R4 ;  /* 0x00000004000a7213 */ /* 0x000fe40000000000 */
[----:B------:R-:W0:Y:S01]  /*00e0*/  I2F.RP R0, R7 ;  /* 0x0000000700007306 */ /* 0x000e220000209400 */
[----:B-1----:R-:W-:-:S07]  /*00f0*/  LOP3.LUT R91, R90, 0x80, RZ, 0xc0, !PT ;  /* 0x000000805a5b7812 */ /* 0x002fce00078ec0ff */
[----:B0-----:R-:W0:Y:S02]  /*0100*/  MUFU.RCP R0, R0 ;  /* 0x0000000000007308 */ /* 0x001e240000001000 */
[----:B0-----:R-:W-:Y:S01]  /*0110*/  IADD3 R2, R0, 0xffffffe, RZ ;  /* 0x0ffffffe00027810 */ /* 0x001fe20007ffe0ff */
[----:B------:R-:W-:-:S05]  /*0120*/  IMAD.MOV R0, RZ, RZ, -R10 ;  /* 0x000000ffff007224 */ /* 0x000fca00078e0a0a */
[----:B------:R0:W1:Y:S02]  /*0130*/  F2I.FTZ.U32.TRUNC.NTZ R3, R2 ;  /* 0x0000000200037305 */ /* 0x000064000021f000 */
[----:B0-----:R-:W-:Y:S02]  /*0140*/  IMAD.MOV.U32 R2, RZ, RZ, RZ ;  /* 0x000000ffff027224 */ /* 0x001fe400078e00ff */
[----:B-1----:R-:W-:-:S04]  /*0150*/  IMAD.MOV R6, RZ, RZ, -R3 ;  /* 0x000000ffff067224 */ /* 0x002fc800078e0a03 */
[----:B------:R-:W-:Y:S02]  /*0160*/  IMAD R9, R6, R7, RZ ;  /* 0x0000000706097224 */ /* 0x000fe400078e02ff */
[----:B------:R-:W-:Y:S02]  /*0170*/  IMAD.MOV.U32 R6, RZ, RZ, R8 ;  /* 0x000000ffff067224 */ /* 0x000fe400078e0008 */
[----:B------:R-:W-:-:S06]  /*0180*/  IMAD.HI.U32 R3, R3, R9, R2 ;  /* 0x0000000903037227 */ /* 0x000fcc00078e0002 */
[----:B------:R-:W-:-:S04]  /*0190*/  IMAD.HI.U32 R3, R3, R6, RZ ;  /* 0x0000000603037227 */ /* 0x000fc800078e00ff */
[----:B------:R-:W-:-:S05]  /*01a0*/  IMAD R0, R3, R0, R6 ;  /* 0x0000000003007224 */ /* 0x000fca00078e0206 */
[----:B------:R-:W-:-:S13]  /*01b0*/  ISETP.GT.U32.AND P1, PT, R7, R0, PT ;  /* 0x000000000700720c */ /* 0x000fda0003f24070 */
[----:B------:R-:W-:Y:S01]  /*01c0*/  @!P1 IMAD.IADD R0, R0, 0x1, -R7 ;  /* 0x0000000100009824 */ /* 0x000fe200078e0a07 */
[----:B------:R-:W-:Y:S02]  /*01d0*/  @!P1 IADD3 R3, R3, 0x1, RZ ;  /* 0x0000000103039810 */ /* 0x000fe40007ffe0ff */
[----:B------:R-:W-:Y:S02]  /*01e0*/  ISETP.NE.AND P1, PT, R4, RZ, PT ;  /* 0x000000ff0400720c */ /* 0x000fe40003f25270 */
[----:B------:R-:W-:Y:S02]  /*01f0*/  ISETP.GE.U32.AND P0, PT, R0, R7, PT ;  /* 0x000000070000720c */ /* 0x000fe40003f06070 */
[----:B------:R-:W-:-:S04]  /*0200*/  LOP3.LUT R0, R5, R4, RZ, 0x3c, !PT ;  /* 0x0000000405007212 */ /* 0x000fc800078e3cff */
[----:B------:R-:W-:Y:S01]  /*0210*/  ISETP.GE.AND P2, PT, R0, RZ, PT ;  /* 0x000000ff0000720c */ /* 0x000fe20003f46270 */
[----:B------:R-:W-:-:S05]  /*0220*/  IMAD.MOV.U32 R0, RZ, RZ, c[0x0][0x178] ;  /* 0x00005e00ff007624 */ /* 0x000fca00078e00ff */
[----:B------:R-:W-:Y:S02]  /*0230*/  IADD3 R0, R0, 0x3f, RZ ;  /* 0x0000003f00007810 */ /* 0x000fe40007ffe0ff */
[----:B------:R-:W-:-:S05]  /*0240*/  @P0 IADD3 R3, R3, 0x1, RZ ;  /* 0x0000000103030810 */ /* 0x000fca0007ffe0ff */
[----:B------:R-:W-:Y:S01]  /*0250*/  IMAD.MOV.U32 R2, RZ, RZ, R3 ;  /* 0x000000ffff027224 */ /* 0x000fe200078e0003 */
[----:B------:R-:W-:-:S03]  /*0260*/  SHF.R.S32.HI R3, RZ, 0x1f, R0 ;  /* 0x0000001fff037819 */ /* 0x000fc60000011400 */
[----:B------:R-:W-:Y:S01]  /*0270*/  @!P2 IMAD.MOV R2, RZ, RZ, -R2 ;  /* 0x000000ffff02a224 */ /* 0x000fe200078e0a02 */
[----:B------:R-:W-:Y:S02]  /*0280*/  @!P1 LOP3.LUT R2, RZ, R4, RZ, 0x33, !PT ;  /* 0x00000004ff029212 */ /* 0x000fe400078e33ff */
[----:B------:R-:W-:-:S03]  /*0290*/  LEA.HI R3, R3, R0, RZ, 0x6 ;  /* 0x0000000003037211 */ /* 0x000fc600078f30ff */
[----:B------:R-:W-:Y:S02]  /*02a0*/  IMAD.SHL.U32 R223, R2, 0x8, RZ ;  /* 0x0000000802df7824 */ /* 0x000fe400078e00ff */
[----:B------:R-:W-:-:S03]  /*02b0*/  IMAD.MOV R2, RZ, RZ, -R2 ;  /* 0x000000ffff027224 */ /* 0x000fc600078e0a02 */
[----:B------:R-:W-:Y:S01]  /*02c0*/  LEA.HI.SX32 R3, R3, -R223, 0x1a ;  /* 0x800000df03037211 */ /* 0x000fe200078fd2ff */
[----:B------:R-:W-:-:S03]  /*02d0*/  IMAD R4, R4, R2, R5 ;  /* 0x0000000204047224 */ /* 0x000fc600078e0205 */
[----:B------:R-:W-:Y:S02]  /*02e0*/  IMNMX R11, R3, 0x8, PT ;  /* 0x00000008030b7817 */ /* 0x000fe40003800200 */
[----:B------:R-:W-:Y:S02]  /*02f0*/  IABS R9, R4 ;  /* 0x0000000400097213 */ /* 0x000fe40000000000 */
[----:B------:R-:W-:-:S04]  /*0300*/  IABS R7, R11 ;  /* 0x0000000b00077213 */ /* 0x000fc80000000000 */
[----:B------:R-:W0:Y:S08]  /*0310*/  I2F.RP R0, R7 ;  /* 0x0000000700007306 */ /* 0x000e300000209400 */
[----:B0-----:R-:W0:Y:S02]  /*0320*/  MUFU.RCP R0, R0 ;  /* 0x0000000000007308 */ /* 0x001e240000001000 */
[----:B0-----:R-:W-:-:S06]  /*0330*/  IADD3 R3, R0, 0xffffffe, RZ ;  /* 0x0ffffffe00037810 */ /* 0x001fcc0007ffe0ff */
[----:B------:R-:W0:Y:S02]  /*0340*/  F2I.FTZ.U32.TRUNC.NTZ R3, R3 ;  /* 0x0000000300037305 */ /* 0x000e24000021f000 */
[----:B0-----:R-:W-:-:S04]  /*0350*/  IMAD.MOV R6, RZ, RZ, -R3 ;  /* 0x000000ffff067224 */ /* 0x001fc800078e0a03 */
[----:B------:R-:W-:Y:S01]  /*0360*/  IMAD.MOV.U32 R2, RZ, RZ, R6 ;  /* 0x000000ffff027224 */ /* 0x000fe200078e0006 */
[----:B------:R-:W-:-:S03]  /*0370*/  IABS R6, R11 ;  /* 0x0000000b00067213 */ /* 0x000fc60000000000 */
[----:B------:R-:W-:Y:S02]  /*0380*/  IMAD R5, R2, R7, RZ ;  /* 0x0000000702057224 */ /* 0x000fe400078e02ff */
[----:B------:R-:W-:Y:S02]  /*0390*/  IMAD.MOV.U32 R2, RZ, RZ, RZ ;  /* 0x000000ffff027224 */ /* 0x000fe400078e00ff */
[----:B------:R-:W-:Y:S02]  /*03a0*/  IMAD.MOV R0, RZ, RZ, -R6 ;  /* 0x000000ffff007224 */ /* 0x000fe400078e0a06 */
[----:B------:R-:W-:Y:S01]  /*03b0*/  IMAD.HI.U32 R2, R3, R5, R2 ;  /* 0x0000000503027227 */ /* 0x000fe200078e0002 */
[----:B------:R-:W-:-:S05]  /*03c0*/  SHF.R.U32.HI R3, RZ, 0x6, R90 ;  /* 0x00000006ff037819 */ /* 0x000fca000001165a */
        /* <DEDUP_REMOVED lines=8> */
[----:B------:R-:W-:-:S07]  /*0450*/  ISETP.GE.AND P2, PT, R0, RZ, PT ;  /* 0x000000ff0000720c */ /* 0x000fce0003f46270 */
[----:B------:R-:W-:-:S05]  /*0460*/  @P0 IADD3 R2, R2, 0x1, RZ ;  /* 0x0000000102020810 */ /* 0x000fca0007ffe0ff */
[----:B------:R-:W-:Y:S02]  /*0470*/  IMAD.MOV.U32 R218, RZ, RZ, R2 ;  /* 0x000000ffffda7224 */ /* 0x000fe400078e0002 */
[----:B------:R-:W-:Y:S02]  /*0480*/  IMAD.MOV.U32 R2, RZ, RZ, c[0x0][0x180] ;  /* 0x00006000ff027624 */ /* 0x000fe400078e00ff */
[----:B------:R-:W-:Y:S01]  /*0490*/  @!P2 IMAD.MOV R218, RZ, RZ, -R218 ;  /* 0x000000ffffdaa224 */ /* 0x000fe200078e0ada */
[----:B------:R-:W-:Y:S02]  /*04a0*/  @!P1 LOP3.LUT R218, RZ, R11, RZ, 0x33, !PT ;  /* 0x0000000bffda9212 */ /* 0x000fe400078e33ff */
[----:B------:R-:W-:-:S03]  /*04b0*/  IADD3 R2, R2, 0x7f, RZ ;  /* 0x0000007f02027810 */ /* 0x000fc60007ffe0ff */
[----:B------:R-:W-:Y:S01]  /*04c0*/  IMAD.MOV R0, RZ, RZ, -R218 ;  /* 0x000000ffff007224 */ /* 0x000fe200078e0ada */
[----:B------:R-:W-:Y:S01]  /*04d0*/  ISETP.GT.AND P0, PT, R2, 0x7f, PT ;  /* 0x0000007f0200780c */ /* 0x000fe20003f04270 */
[----:B------:R-:W-:Y:S02]  /*04e0*/  IMAD.SHL.U32 R218, R218, 0x80, RZ ;  /* 0x00000080dada7824 */ /* 0x000fe400078e00ff */
[----:B------:R-:W-:Y:S01]  /*04f0*/  IMAD R0, R11, R0, R4 ;  /* 0x000000000b007224 */ /* 0x000fe200078e0204 */
[----:B------:R-:W-:-:S04]  /*0500*/  LOP3.LUT R4, R90, 0x3f, RZ, 0xc0, !PT ;  /* 0x0000003f5a047812 */ /* 0x000fc800078ec0ff */
[----:B------:R-:W-:Y:S02]  /*0510*/  IADD3 R223, R223, R0, RZ ;  /* 0x00000000dfdf7210 */ /* 0x000fe40007ffe0ff */
[----:B------:R-:W-:-:S03]  /*0520*/  SGXT.U32 R0, R3, 0x2 ;  /* 0x000000020300781a */ /* 0x000fc60000000000 */
[----:B------:R-:W-:Y:S01]  /*0530*/  IMAD R223, R223, 0x40, R4 ;  /* 0x00000040dfdf7824 */ /* 0x000fe200078e0204 */
[C---:B------:R-:W-:Y:S02]  /*0540*/  LOP3.LUT R85, R0.reuse, 0x4, RZ, 0xfc, !PT ;  /* 0x0000000400557812 */ /* 0x040fe400078efcff */
[C---:B------:R-:W-:Y:S02]  /*0550*/  LOP3.LUT R87, R0.reuse, 0x8, RZ, 0xfc, !PT ;  /* 0x0000000800577812 */ /* 0x040fe400078efcff */
[C---:B------:R-:W-:Y:S02]  /*0560*/  LOP3.LUT R89, R0.reuse, 0xc, RZ, 0xfc, !PT ;  /* 0x0000000c00597812 */ /* 0x040fe400078efcff */
[C---:B------:R-:W-:Y:S02]  /*0570*/  LOP3.LUT R252, R0.reuse, 0x10, RZ, 0xfc, !PT ;  /* 0x0000001000fc7812 */ /* 0x040fe400078efcff */
[C---:B------:R-:W-:Y:S02]  /*0580*/  LOP3.LUT R251, R0.reuse, 0x14, RZ, 0xfc, !PT ;  /* 0x0000001400fb7812 */ /* 0x040fe400078efcff */
[----:B------:R-:W-:-:S02]  /*0590*/  LOP3.LUT R250, R0, 0x18, RZ, 0xfc, !PT ;  /* 0x0000001800fa7812 */ /* 0x000fc400078efcff */
        /* <DEDUP_REMOVED lines=24> */
[----:B------:R-:W-:Y:S01]  /*0720*/  LOP3.LUT R225, R0, 0x7c, RZ, 0xfc, !PT ;  /* 0x0000007c00e17812 */ /* 0x000fe200078efcff */
[----:B------:R-:W-:Y:S05]  /*0730*/  @P0 BRA `(.L_x_0) ;  /* 0x000000a000000947 */ /* 0x000fea0003800000 */
[----:B------:R-:W-:Y:S01]  /*0740*/  IMAD.SHL.U32 R224, R90, 0x40, RZ ;  /* 0x000000405ae07824 */ /* 0x000fe200078e00ff */
[----:B------:R-:W-:Y:S01]  /*0750*/  CS2R R64, SRZ ;  /* 0x0000000000407805 */ /* 0x000fe2000001ff00 */
[----:B------:R-:W-:Y:S01]  /*0760*/  CS2R R8, SRZ ;  /* 0x0000000000087805 */ /* 0x000fe2000001ff00 */
[----:B------:R-:W-:Y:S01]  /*0770*/  CS2R R108, SRZ ;  /* 0x00000000006c7805 */ /* 0x000fe2000001ff00 */
[----:B------:R-:W-:Y:S01]  /*0780*/  CS2R R6, SRZ ;  /* 0x0000000000067805 */ /* 0x000fe2000001ff00 */
[----:B------:R-:W-:Y:S01]  /*0790*/  CS2R R66, SRZ ;  /* 0x0000000000427805 */ /* 0x000fe2000001ff00 */
[----:B------:R-:W-:Y:S01]  /*07a0*/  CS2R R4, SRZ ;  /* 0x0000000000047805 */ /* 0x000fe2000001ff00 */
[----:B------:R-:W-:Y:S01]  /*07b0*/  CS2R R110, SRZ ;  /* 0x00000000006e7805 */ /* 0x000fe2000001ff00 */
[----:B------:R-:W-:Y:S01]  /*07c0*/  CS2R R2, SRZ ;  /* 0x0000000000027805 */ /* 0x000fe2000001ff00 */
[----:B------:R-:W-:Y:S05]  /*07d0*/  BRA `(.L_x_1) ;  /* 0x0000816000007947 */ /* 0x000fea0003800000 */
.L_x_0:
[----:B------:R-:W-:Y:S01]  /*07e0*/  IABS R3, c[0x0][0x17c] ;  /* 0x00005f0000037a13 */ /* 0x000fe20000000000 */
[----:B------:R-:W-:Y:S01]  /*07f0*/  IMAD.SHL.U32 R224, R90, 0x40, RZ ;  /* 0x000000405ae07824 */ /* 0x000fe200078e00ff */
[----:B------:R-:W-:Y:S01]  /*0800*/  LEA.HI R4, R91, R218, RZ, 0x19 ;  /* 0x000000da5b047211 */ /* 0x000fe200078fc8ff */
[----:B------:R-:W-:Y:S01]  /*0810*/  CS2R R116, SRZ ;  /* 0x0000000000747805 */ /* 0x000fe2000001ff00 */
[----:B------:R-:W0:Y:S01]  /*0820*/  I2F.RP R8, R3 ;  /* 0x0000000300087306 */ /* 0x000e220000209400 */
[----:B------:R-:W-:Y:S01]  /*0830*/  CS2R R118, SRZ ;  /* 0x0000000000767805 */ /* 0x000fe2000001ff00 */
[C---:B------:R-:W-:Y:S01]  /*0840*/  IADD3 R9, R4.reuse, 0x7c, RZ ;  /* 0x0000007c04097810 */ /* 0x040fe20007ffe0ff */
[----:B------:R-:W-:Y:S01]  /*0850*/  CS2R R108, SRZ ;  /* 0x00000000006c7805 */ /* 0x000fe2000001ff00 */
[C---:B------:R-:W-:Y:S01]  /*0860*/  IADD3 R5, R4.reuse, 0x7e, RZ ;  /* 0x0000007e04057810 */ /* 0x040fe20007ffe0ff */
[----:B------:R-:W-:Y:S01]  /*0870*/  CS2R R110, SRZ ;  /* 0x00000000006e7805 */ /* 0x000fe2000001ff00 */
[----:B------:R-:W-:Y:S01]  /*0880*/  IABS R12, R9 ;  /* 0x00000009000c7213 */ /* 0x000fe20000000000 */
[----:B------:R-:W-:Y:S01]  /*0890*/  CS2R R100, SRZ ;  /* 0x0000000000647805 */ /* 0x000fe2000001ff00 */
[----:B------:R-:W-:Y:S01]  /*08a0*/  IABS R10, R5 ;  /* 0x00000005000a7213 */ /* 0x000fe20000000000 */
[----:B------:R-:W-:Y:S01]  /*08b0*/  CS2R R102, SRZ ;  /* 0x0000000000667805 */ /* 0x000fe2000001ff00 */
[----:B------:R-:W-:-:S02]  /*08c0*/  IADD3 R16, R4, 0x7a, RZ ;  /* 0x0000007a04107810 */ /* 0x000fc40007ffe0ff */
[C---:B------:R-:W-:Y:S02]  /*08d0*/  IADD3 R17, R4.reuse, 0x78, RZ ;  /* 0x0000007804117810 */ /* 0x040fe40007ffe0ff */
[----:B------:R-:W-:Y:S01]  /*08e0*/  IABS R13, R16 ;  /* 0x00000010000d7213 */ /* 0x000fe20000000000 */
[----:B0-----:R-:W0:Y:S01]  /*08f0*/  MUFU.RCP R8, R8 ;  /* 0x0000000800087308 */ /* 0x001e220000001000 */
[----:B------:R-:W-:Y:S02]  /*0900*/  IADD3 R18, R4, 0x76, RZ ;  /* 0x0000007604127810 */ /* 0x000fe40007ffe0ff */
[----:B------:R-:W-:Y:S02]  /*0910*/  IABS R14, R17 ;  /* 0x00000011000e7213 */ /* 0x000fe40000000000 */
[----:B------:R-:W-:Y:S02]  /*0920*/  IABS R15, R18 ;  /* 0x00000012000f7213 */ /* 0x000fe40000000000 */
[----:B------:R-:W-:-:S02]  /*0930*/  ISETP.GE.AND P3, PT, R9, RZ, PT ;  /* 0x000000ff0900720c */ /* 0x000fc40003f66270 */
[C---:B------:R-:W-:Y:S02]  /*0940*/  IADD3 R19, R4.reuse, 0x72, RZ ;  /* 0x0000007204137810 */ /* 0x040fe40007ffe0ff */
[C---:B------:R-:W-:Y:S02]  /*0950*/  IADD3 R20, R4.reuse, 0x6e, RZ ;  /* 0x0000006e04147810 */ /* 0x040fe40007ffe0ff */
[C---:B------:R-:W-:Y:S02]  /*0960*/  IADD3 R21, R4.reuse, 0x6c, RZ ;  /* 0x0000006c04157810 */ /* 0x040fe40007ffe0ff */
[----:B------:R-:W-:Y:S02]  /*0970*/  IADD3 R25, R4, 0x64, RZ ;  /* 0x0000006404197810 */ /* 0x000fe40007ffe0ff */
[----:B0-----:R-:W-:Y:S02]  /*0980*/  IADD3 R7, R8, 0xffffffe, RZ ;  /* 0x0ffffffe08077810 */ /* 0x001fe40007ffe0ff */
[----:B------:R-:W-:-:S02]  /*0990*/  IADD3 R24, R4, 0x66, RZ ;  /* 0x0000006604187810 */ /* 0x000fc40007ffe0ff */
[----:B------:R-:W-:Y:S02]  /*09a0*/  IABS R23, R25 ;  /* 0x0000001900177213 */ /* 0x000fe40000000000 */
[----:B------:R-:W0:Y:S01]  /*09b0*/  F2I.FTZ.U32.TRUNC.NTZ R7, R7 ;  /* 0x0000000700077305 */ /* 0x000e22000021f000 */
[C---:B------:R-:W-:Y:S02]  /*09c0*/  IADD3 R28, R4.reuse, 0x62, RZ ;  /* 0x00000062041c7810 */ /* 0x040fe40007ffe0ff */
[C---:B------:R-:W-:Y:S02]  /*09d0*/  IADD3 R29, R4.reuse, 0x60, RZ ;  /* 0x00000060041d7810 */ /* 0x040fe40007ffe0ff */
[C---:B------:R-:W-:Y:S02]  /*09e0*/  IADD3 R30, R4.reuse, 0x5e, RZ ;  /* 0x0000005e041e7810 */ /* 0x040fe40007ffe0ff */
[----:B------:R-:W-:Y:S02]  /*09f0*/  IADD3 R31, R4, 0x5c, RZ ;  /* 0x0000005c041f7810 */ /* 0x000fe40007ffe0ff */
[----:B------:R-:W-:-:S02]  /*0a00*/  IABS R26, R30 ;  /* 0x0000001e001a7213 */ /* 0x000fc40000000000 */
[----:B------:R-:W-:Y:S02]  /*0a10*/  IABS R27, R31 ;  /* 0x0000001f001b7213 */ /* 0x000fe40000000000 */
[C---:B------:R-:W-:Y:S02]  /*0a20*/  IADD3 R32, R4.reuse, 0x58, RZ ;  /* 0x0000005804207810 */ /* 0x040fe40007ffe0ff */
[C---:B------:R-:W-:Y:S01]  /*0a30*/  IADD3 R33, R4.reuse, 0x50, RZ ;  /* 0x0000005004217810 */ /* 0x040fe20007ffe0ff */
[----:B0-----:R-:W-:Y:S01]  /*0a40*/  IMAD.MOV R6, RZ, RZ, -R7 ;  /* 0x000000ffff067224 */ /* 0x001fe200078e0a07 */
[C---:B------:R-:W-:Y:S02]  /*0a50*/  IADD3 R38, R4.reuse, 0x4c, RZ ;  /* 0x0000004c04267810 */ /* 0x040fe40007ffe0ff */
[----:B------:R-:W-:Y:S01]  /*0a60*/  IADD3 R39, R4, 0x4a, RZ ;  /* 0x0000004a04277810 */ /* 0x000fe20007ffe0ff */
[----:B------:R-:W-:Y:S01]  /*0a70*/  IMAD R11, R6, R3, RZ ;  /* 0x00000003060b7224 */ /* 0x000fe200078e02ff */
[----:B------:R-:W-:Y:S01]  /*0a80*/  IABS R34, R38 ;  /* 0x0000002600227213 */ /* 0x000fe20000000000 */
[----:B------:R-:W-:Y:S01]  /*0a90*/  IMAD.MOV.U32 R6, RZ, RZ, RZ ;  /* 0x000000ffff067224 */ /* 0x000fe200078e00ff */
[----:B------:R-:W-:-:S02]  /*0aa0*/  IABS R35, R39 ;  /* 0x0000002700237213 */ /* 0x000fc40000000000 */
[C---:B------:R-:W-:Y:S01]  /*0ab0*/  IADD3 R41, R4.reuse, 0x48, RZ ;  /* 0x0000004804297810 */ /* 0x040fe20007ffe0ff */
[----:B------:R-:W-:Y:S01]  /*0ac0*/  IMAD.HI.U32 R6, R7, R11, R6 ;  /* 0x0000000b07067227 */ /* 0x000fe200078e0006 */
[----:B------:R-:W-:Y:S02]  /*0ad0*/  IADD3 R42, R4, 0x46, RZ ;  /* 0x00000046042a7810 */ /* 0x000fe40007ffe0ff */
[----:B------:R-:W-:Y:S01]  /*0ae0*/  IABS R36, R41 ;  /* 0x0000002900247213 */ /* 0x000fe20000000000 */
[----:B------:R-:W-:Y:S01]  /*0af0*/  IMAD.MOV.U32 R11, RZ, RZ, R12 ;  /* 0x000000ffff0b7224 */ /* 0x000fe200078e000c */
[----:B------:R-:W-:Y:S01]  /*0b00*/  IABS R37, R42 ;  /* 0x0000002a00257213 */ /* 0x000fe20000000000 */
[----:B------:R-:W-:Y:S01]  /*0b10*/  IMAD.HI.U32 R7, R6, R10, RZ ;  /* 0x0000000a06077227 */ /* 0x000fe200078e00ff */
[C---:B------:R-:W-:Y:S02]  /*0b20*/  IADD3 R43, R4.reuse, 0x44, RZ ;  /* 0x00000044042b7810 */ /* 0x040fe40007ffe0ff */
[----:B------:R-:W-:Y:S01]  /*0b30*/  IADD3 R45, R4, 0x40, RZ ;  /* 0x00000040042d7810 */ /* 0x000fe20007ffe0ff */
[----:B------:R-:W-:Y:S01]  /*0b40*/  IMAD.HI.U32 R8, R6, R11, RZ ;  /* 0x0000000b06087227 */ /* 0x000fe200078e00ff */
[----:B------:R-:W-:-:S02]  /*0b50*/  IADD3 R44, R4, 0x42, RZ ;  /* 0x00000042042c7810 */ /* 0x000fc40007ffe0ff */
[----:B------:R-:W-:Y:S01]  /*0b60*/  IABS R40, R45 ;  /* 0x0000002d00287213 */ /* 0x000fe20000000000 */
[----:B------:R-:W-:Y:S01]  /*0b70*/  IMAD.MOV R7, RZ, RZ, -R7 ;  /* 0x000000ffff077224 */ /* 0x000fe200078e0a07 */
[C---:B------:R-:W-:Y:S01]  /*0b80*/  IADD3 R46, R4.reuse, 0x36, RZ ;  /* 0x00000036042e7810 */ /* 0x040fe20007ffe0ff */
[----:B------:R-:W-:Y:S01]  /*0b90*/  IMAD.MOV R12, RZ, RZ, -R8 ;  /* 0x000000ffff0c7224 */ /* 0x000fe200078e0a08 */
[C---:B------:R-:W-:Y:S01]  /*0ba0*/  IADD3 R48, R4.reuse, 0x34, RZ ;  /* 0x0000003404307810 */ /* 0x040fe20007ffe0ff */
[C---:B------:R-:W-:Y:S01]  /*0bb0*/  IMAD R8, R3.reuse, R7, R10 ;  /* 0x0000000703087224 */ /* 0x040fe200078e020a */
[----:B------:R-:W-:Y:S01]  /*0bc0*/  IADD3 R49, R4, 0x32, RZ ;  /* 0x0000003204317810 */ /* 0x000fe20007ffe0ff */
[C---:B------:R-:W-:Y:S01]  /*0bd0*/  IMAD R7, R3.reuse, R12, R11 ;  /* 0x0000000c03077224 */ /* 0x040fe200078e020b */
[----:B------:R-:W-:Y:S01]  /*0be0*/  IABS R47, R48 ;  /* 0x00000030002f7213 */ /* 0x000fe20000000000 */
[----:B------:R-:W-:Y:S01]  /*0bf0*/  IMAD.HI.U32 R10, R6, R13, RZ ;  /* 0x0000000d060a7227 */ /* 0x000fe200078e00ff */
[----:B------:R-:W-:-:S02]  /*0c00*/  ISETP.GT.U32.AND P0, PT, R3, R8, PT ;  /* 0x000000080300720c */ /* 0x000fc40003f04070 */
[----:B------:R-:W-:Y:S01]  /*0c10*/  ISETP.GT.U32.AND P1, PT, R3, R7, PT ;  /* 0x000000070300720c */ /* 0x000fe20003f24070 */
[----:B------:R-:W-:Y:S01]  /*0c20*/  IMAD.HI.U32 R11, R6, R14, RZ ;  /* 0x0000000e060b7227 */ /* 0x000fe200078e00ff */
[C---:B------:R-:W-:Y:S02]  /*0c30*/  IADD3 R51, R4.reuse, 0x30, RZ ;  /* 0x0000003004337810 */ /* 0x040fe40007ffe0ff */
[C---:B------:R-:W-:Y:S01]  /*0c40*/  IADD3 R53, R4.reuse, 0x2e, RZ ;  /* 0x0000002e04357810 */ /* 0x040fe20007ffe0ff */
[----:B------:R-:W-:Y:S01]  /*0c50*/  IMAD.MOV R10, RZ, RZ, -R10 ;  /* 0x000000ffff0a7224 */ /* 0x000fe200078e0a0a */
[----:B------:R-:W-:Y:S01]  /*0c60*/  IADD3 R55, R4, 0x2c, RZ ;  /* 0x0000002c04377810 */ /* 0x000fe20007ffe0ff */
[----:B------:R-:W-:Y:S01]  /*0c70*/  IMAD.HI.U32 R12, R6, R15, RZ ;  /* 0x0000000f060c7227 */ /* 0x000fe200078e00ff */
[C---:B------:R-:W-:Y:S02]  /*0c80*/  IADD3 R57, R4.reuse, 0x2a, RZ ;  /* 0x0000002a04397810 */ /* 0x040fe40007ffe0ff */
[----:B------:R-:W-:Y:S01]  /*0c90*/  IABS R50, R55 ;  /* 0x0000003700327213 */ /* 0x000fe20000000000 */
[----:B------:R-:W-:Y:S01]  /*0ca0*/  IMAD.MOV R11, RZ, RZ, -R11 ;  /* 0x000000ffff0b7224 */ /* 0x000fe200078e0a0b */
[----:B------:R-:W-:Y:S01]  /*0cb0*/  IADD3 R59, R4, 0x28, RZ ;  /* 0x00000028043b7810 */ /* 0x000fe20007ffe0ff */
[----:B------:R-:W-:Y:S01]  /*0cc0*/  @!P1 IMAD.IADD R7, R7, 0x1, -R3 ;  /* 0x0000000107079824 */ /* 0x000fe200078e0a03 */
[----:B------:R-:W-:Y:S01]  /*0cd0*/  ISETP.GE.AND P1, PT, R16, RZ, PT ;  /* 0x000000ff1000720c */ /* 0x000fe20003f26270 */
[C---:B------:R-:W-:Y:S01]  /*0ce0*/  IMAD R10, R3.reuse, R10, R13 ;  /* 0x0000000a030a7224 */ /* 0x040fe200078e020d */
[----:B------:R-:W-:Y:S01]  /*0cf0*/  IADD3 R16, R4, 0x74, RZ ;  /* 0x0000007404107810 */ /* 0x000fe20007ffe0ff */
[----:B------:R-:W-:Y:S01]  /*0d00*/  @!P0 IMAD.IADD R8, R8, 0x1, -R3 ;  /* 0x0000000108088824 */ /* 0x000fe200078e0a03 */
[C---:B------:R-:W-:Y:S01]  /*0d10*/  ISETP.GT.U32.AND P6, PT, R3.reuse, R7, PT ;  /* 0x000000070300720c */ /* 0x040fe20003fc4070 */
[----:B------:R-:W-:Y:S01]  /*0d20*/  IMAD.MOV R12, RZ, RZ, -R12 ;  /* 0x000000ffff0c7224 */ /* 0x000fe200078e0a0c */
[C---:B------:R-:W-:Y:S01]  /*0d30*/  ISETP.GT.U32.AND P4, PT, R3.reuse, R10, PT ;  /* 0x0000000a0300720c */ /* 0x040fe20003f84070 */
[C---:B------:R-:W-:Y:S01]  /*0d40*/  IMAD R9, R3.reuse, R11, R14 ;  /* 0x0000000b03097224 */ /* 0x040fe200078e020e */
[C---:B------:R-:W-:Y:S01]  /*0d50*/  ISETP.GT.U32.AND P5, PT, R3.reuse, R8, PT ;  /* 0x000000080300720c */ /* 0x040fe20003fa4070 */
[----:B------:R-:W-:Y:S01]  /*0d60*/  IMAD R12, R3, R12, R15 ;  /* 0x0000000c030c7224 */ /* 0x000fe200078e020f */
[----:B------:R-:W-:-:S02]  /*0d70*/  IABS R13, R16 ;  /* 0x00000010000d7213 */ /* 0x000fc40000000000 */
[----:B------:R-:W-:Y:S02]  /*0d80*/  ISETP.GT.U32.AND P2, PT, R3, R9, PT ;  /* 0x000000090300720c */ /* 0x000fe40003f44070 */
[----:B------:R-:W-:Y:S01]  /*0d90*/  IABS R15, R19 ;  /* 0x00000013000f7213 */ /* 0x000fe20000000000 */
[----:B------:R-:W-:Y:S01]  /*0da0*/  IMAD.HI.U32 R11, R6, R13, RZ ;  /* 0x0000000d060b7227 */ /* 0x000fe200078e00ff */
[----:B------:R-:W-:Y:S02]  /*0db0*/  ISETP.GE.AND P0, PT, R5, RZ, PT ;  /* 0x000000ff0500720c */ /* 0x000fe40003f06270 */
[----:B------:R-:W-:Y:S01]  /*0dc0*/  IABS R52, R59 ;  /* 0x0000003b00347213 */ /* 0x000fe20000000000 */
[--C-:B------:R-:W-:Y:S01]  /*0dd0*/  @!P6 IMAD.IADD R7, R7, 0x1, -R3.reuse ;  /* 0x000000010707e824 */ /* 0x100fe200078e0a03 */
[----:B------:R-:W-:Y:S01]  /*0de0*/  ISETP.GT.U32.AND P6, PT, R3, R12, PT ;  /* 0x0000000c0300720c */ /* 0x000fe20003fc4070 */
[--C-:B------:R-:W-:Y:S01]  /*0df0*/  @!P4 IMAD.IADD R10, R10, 0x1, -R3.reuse ;  /* 0x000000010a0ac824 */ /* 0x100fe200078e0a03 */
[----:B------:R-:W-:Y:S01]  /*0e00*/  ISETP.GE.AND P4, PT, R18, RZ, PT ;  /* 0x000000ff1200720c */ /* 0x000fe20003f86270 */
[--C-:B------:R-:W-:Y:S01]  /*0e10*/  @!P5 IMAD.IADD R8, R8, 0x1, -R3.reuse ;  /* 0x000000010808d824 */ /* 0x100fe200078e0a03 */
[----:B------:R-:W-:Y:S01]  /*0e20*/  IADD3 R18, R4, 0x70, RZ ;  /* 0x0000007004127810 */ /* 0x000fe20007ffe0ff */
[----:B------:R-:W-:Y:S01]  /*0e30*/  @!P2 IMAD.IADD R9, R9, 0x1, -R3 ;  /* 0x000000010909a824 */ /* 0x000fe200078e0a03 */
[----:B------:R-:W-:Y:S01]  /*0e40*/  ISETP.GT.U32.AND P2, PT, R3, R10, PT ;  /* 0x0000000a0300720c */ /* 0x000fe20003f44070 */
[----:B------:R-:W-:Y:S01]  /*0e50*/  IMAD.MOV.U32 R5, RZ, RZ, R8 ;  /* 0x000000ffff057224 */ /* 0x000fe200078e0008 */
[----:B------:R-:W-:Y:S01]  /*0e60*/  ISETP.GE.AND P5, PT, R17, RZ, PT ;  /* 0x000000ff1100720c */ /* 0x000fe20003fa6270 */
[----:B------:R-:W-:Y:S01]  /*0e70*/  IMAD.HI.U32 R8, R6, R15, RZ ;  /* 0x0000000f06087227 */ /* 0x000fe200078e00ff */
[----:B------:R-:W-:-:S02]  /*0e80*/  IABS R17, R21 ;  /* 0x0000001500117213 */ /* 0x000fc40000000000 */
[----:B------:R-:W-:Y:S01]  /*0e90*/  IADD3 R60, R4, 0x26, RZ ;  /* 0x00000026043c7810 */ /* 0x000fe20007ffe0ff */
[----:B------:R-:W-:Y:S01]  /*0ea0*/  @!P6 IMAD.IADD R12, R12, 0x1, -R3 ;  /* 0x000000010c0ce824 */ /* 0x000fe200078e0a03 */
[C---:B------:R-:W-:Y:S01]  /*0eb0*/  ISETP.GT.U32.AND P6, PT, R3.reuse, R9, PT ;  /* 0x000000090300720c */ /* 0x040fe20003fc4070 */
[----:B------:R-:W-:Y:S01]  /*0ec0*/  IMAD.MOV R14, RZ, RZ, -R11 ;  /* 0x000000ffff0e7224 */ /* 0x000fe200078e0a0b */
[----:B------:R-:W-:Y:S01]  /*0ed0*/  IADD3 R8, -R8, RZ, RZ ;  /* 0x000000ff08087210 */ /* 0x000fe20007ffe1ff */
[----:B------:R-:W-:Y:S01]  /*0ee0*/  @!P0 IMAD.MOV R5, RZ, RZ, -R5 ;  /* 0x000000ffff058224 */ /* 0x000fe200078e0a05 */
[C---:B------:R-:W-:Y:S01]  /*0ef0*/  ISETP.GT.U32.AND P0, PT, R3.reuse, R12, PT ;  /* 0x0000000c0300720c */ /* 0x040fe20003f04070 */
[C---:B------:R-:W-:Y:S01]  /*0f00*/  IMAD R11, R3.reuse, R14, R13 ;  /* 0x0000000e030b7224 */ /* 0x040fe200078e020d */
[----:B------:R-:W-:Y:S01]  /*0f10*/  IABS R13, R18 ;  /* 0x00000012000d7213 */ /* 0x000fe20000000000 */
[----:B------:R-:W-:Y:S01]  /*0f20*/  @!P2 IMAD.IADD R10, R10, 0x1, -R3 ;  /* 0x000000010a0aa824 */ /* 0x000fe200078e0a03 */
[----:B------:R-:W-:Y:S01]  /*0f30*/  IADD3 R62, R4, 0x22, RZ ;  /* 0x00000022043e7810 */ /* 0x000fe20007ffe0ff */
[C---:B------:R-:W-:Y:S01]  /*0f40*/  IMAD R14, R3.reuse, R8, R15 ;  /* 0x00000008030e7224 */ /* 0x040fe200078e020f */
[----:B------:R-:W-:Y:S01]  /*0f50*/  ISETP.GT.U32.AND P2, PT, R3, R11, PT ;  /* 0x0000000b0300720c */ /* 0x000fe20003f44070 */
[----:B------:R-:W-:Y:S01]  /*0f60*/  IMAD.HI.U32 R8, R6, R13, RZ ;  /* 0x0000000d06087227 */ /* 0x000fe200078e00ff */
[----:B------:R-:W-:-:S02]  /*0f70*/  IABS R15, R20 ;  /* 0x00000014000f7213 */ /* 0x000fc40000000000 */
[----:B------:R-:W-:Y:S01]  /*0f80*/  IADD3 R61, R4, 0x24, RZ ;  /* 0x00000024043d7810 */ /* 0x000fe20007ffe0ff */
[--C-:B------:R-:W-:Y:S01]  /*0f90*/  @!P6 IMAD.IADD R9, R9, 0x1, -R3.reuse ;  /* 0x000000010909e824 */ /* 0x100fe200078e0a03 */
[----:B------:R-:W-:Y:S01]  /*0fa0*/  ISETP.GT.U32.AND P6, PT, R3, R14, PT ;  /* 0x0000000e0300720c */ /* 0x000fe20003fc4070 */
[--C-:B------:R-:W-:Y:S01]  /*0fb0*/  @!P0 IMAD.IADD R12, R12, 0x1, -R3.reuse ;  /* 0x000000010c0c8824 */ /* 0x100fe200078e0a03 */
[----:B------:R-:W-:Y:S01]  /*0fc0*/  ISETP.GE.AND P0, PT, R16, RZ, PT ;  /* 0x000000ff1000720c */ /* 0x000fe20003f06270 */
[----:B------:R-:W-:Y:S01]  /*0fd0*/  IMAD.MOV R16, RZ, RZ, -R8 ;  /* 0x000000ffff107224 */ /* 0x000fe200078e0a08 */
[----:B------:R-:W-:Y:S01]  /*0fe0*/  IABS R56, R62 ;  /* 0x0000003e00387213 */ /* 0x000fe20000000000 */
[----:B------:R-:W-:Y:S01]  /*0ff0*/  IMAD.HI.U32 R8, R6, R15, RZ ;  /* 0x0000000f06087227 */ /* 0x000fe200078e00ff */
[----:B------:R-:W-:Y:S02]  /*1000*/  IABS R54, R61 ;  /* 0x0000003d00367213 */ /* 0x000fe40000000000 */
[----:B------:R-:W-:Y:S01]  /*1010*/  IADD3 R63, R4, 0x20, RZ ;  /* 0x00000020043f7810 */ /* 0x000fe20007ffe0ff */
[----:B------:R-:W-:Y:S01]  /*1020*/  @!P2 IMAD.IADD R11, R11, 0x1, -R3 ;  /* 0x000000010b0ba824 */ /* 0x000fe200078e0a03 */
[----:B------:R-:W-:Y:S01]  /*1030*/  ISETP.GE.AND P2, PT, R19, RZ, PT ;  /* 0x000000ff1300720c */ /* 0x000fe20003f46270 */
[C---:B------:R-:W-:Y:S01]  /*1040*/  IMAD R13, R3.reuse, R16, R13 ;  /* 0x00000010030d7224 */ /* 0x040fe200078e020d */
[----:B------:R-:W-:Y:S01]  /*1050*/  IABS R58, R63 ;  /* 0x0000003f003a7213 */ /* 0x000fe20000000000 */
[----:B------:R-:W-:Y:S01]  /*1060*/  @!P6 IMAD.IADD R14, R14, 0x1, -R3 ;  /* 0x000000010e0ee824 */ /* 0x000fe200078e0a03 */
[C---:B------:R-:W-:Y:S01]  /*1070*/  ISETP.GT.U32.AND P6, PT, R3.reuse, R11, PT ;  /* 0x0000000b0300720c */ /* 0x040fe20003fc4070 */
[----:B------:R-:W-:Y:S01]  /*1080*/  IMAD.MOV R16, RZ, RZ, -R8 ;  /* 0x000000ffff107224 */ /* 0x000fe200078e0a08 */
[C---:B------:R-:W-:Y:S01]  /*1090*/  IADD3 R69, R4.reuse, 0x12, RZ ;  /* 0x0000001204457810 */ /* 0x040fe20007ffe0ff */
[----:B------:R-:W-:Y:S01]  /*10a0*/  @!P3 IMAD.MOV R7, RZ, RZ, -R7 ;  /* 0x000000ffff07b224 */ /* 0x000fe200078e0a07 */
[C---:B------:R-:W-:Y:S01]  /*10b0*/  ISETP.GT.U32.AND P3, PT, R3.reuse, R13, PT ;  /* 0x0000000d0300720c */ /* 0x040fe20003f64070 */
[C---:B------:R-:W-:Y:S01]  /*10c0*/  IMAD R16, R3.reuse, R16, R15 ;  /* 0x0000001003107224 */ /* 0x040fe200078e020f */
[C---:B------:R-:W-:Y:S01]  /*10d0*/  IADD3 R15, R4.reuse, 0x6a, RZ ;  /* 0x0000006a040f7810 */ /* 0x040fe20007ffe0ff */
[----:B------:R-:W-:Y:S01]  /*10e0*/  IMAD.MOV.U32 R8, RZ, RZ, R10 ;  /* 0x000000ffff087224 */ /* 0x000fe200078e000a */
[----:B------:R-:W-:Y:S01]  /*10f0*/  IABS R72, R69 ;  /* 0x0000004500487213 */ /* 0x000fe20000000000 */
[----:B------:R-:W-:Y:S01]  /*1100*/  IMAD.MOV.U32 R10, RZ, RZ, R12 ;  /* 0x000000ffff0a7224 */ /* 0x000fe200078e000c */
[----:B------:R-:W-:Y:S01]  /*1110*/  IADD3 R67, R4, 0x14, RZ ;  /* 0x0000001404437810 */ /* 0x000fe20007ffe0ff */
[----:B------:R-:W-:Y:S01]  /*1120*/  @!P1 IMAD.MOV R8, RZ, RZ, -R8 ;  /* 0x000000ffff089224 */ /* 0x000fe200078e0a08 */
[----:B------:R-:W-:Y:S01]  /*1130*/  ISETP.GT.U32.AND P1, PT, R3, R14, PT ;  /* 0x0000000e0300720c */ /* 0x000fe20003f24070 */
[----:B------:R-:W-:Y:S01]  /*1140*/  @!P6 IMAD.IADD R11, R11, 0x1, -R3 ;  /* 0x000000010b0be824 */ /* 0x000fe200078e0a03 */
[----:B------:R-:W-:Y:S01]  /*1150*/  ISETP.GT.U32.AND P6, PT, R3, R16, PT ;  /* 0x000000100300720c */ /* 0x000fe20003fc4070 */
[----:B------:R-:W-:Y:S01]  /*1160*/  IMAD.HI.U32 R12, R6, R17, RZ ;  /* 0x00000011060c7227 */ /* 0x000fe200078e00ff */
[----:B------:R-:W-:-:S02]  /*1170*/  IABS R70, R67 ;  /* 0x0000004300467213 */ /* 0x000fc40000000000 */
[----:B------:R-:W-:Y:S01]  /*1180*/  IADD3 R71, R4, 0xe, RZ ;  /* 0x0000000e04477810 */ /* 0x000fe20007ffe0ff */
[----:B------:R-:W-:Y:S01]  /*1190*/  @!P5 IMAD.MOV R9, RZ, RZ, -R9 ;  /* 0x000000ffff09d224 */ /* 0x000fe200078e0a09 */
[----:B------:R-:W-:Y:S01]  /*11a0*/  ISETP.GE.AND P5, PT, R18, RZ, PT ;  /* 0x000000ff1200720c */ /* 0x000fe20003fa6270 */
[--C-:B------:R-:W-:Y:S01]  /*11b0*/  @!P3 IMAD.IADD R13, R13, 0x1, -R3.reuse ;  /* 0x000000010d0db824 */ /* 0x100fe200078e0a03 */
[----:B------:R-:W-:Y:S01]  /*11c0*/  IABS R18, R15 ;  /* 0x0000000f00127213 */ /* 0x000fe20000000000 */
[----:B------:R-:W-:Y:S01]  /*11d0*/  IMAD.MOV R12, RZ, RZ, -R12 ;  /* 0x000000ffff0c7224 */ /* 0x000fe200078e0a0c */
[----:B------:R-:W-:Y:S01]  /*11e0*/  ISETP.GE.AND P3, PT, R15, RZ, PT ;  /* 0x000000ff0f00720c */ /* 0x000fe20003f66270 */
[--C-:B------:R-:W-:Y:S01]  /*11f0*/  @!P1 IMAD.IADD R14, R14, 0x1, -R3.reuse ;  /* 0x000000010e0e9824 */ /* 0x100fe200078e0a03 */
[----:B------:R-:W-:Y:S01]  /*1200*/  ISETP.GE.AND P1, PT, R21, RZ, PT ;  /* 0x000000ff1500720c */ /* 0x000fe20003f26270 */
[----:B------:R-:W-:Y:S01]  /*1210*/  @!P6 IMAD.IADD R16, R16, 0x1, -R3 ;  /* 0x000000011010e824 */ /* 0x000fe200078e0a03 */
[C---:B------:R-:W-:Y:S01]  /*1220*/  ISETP.GT.U32.AND P6, PT, R3.reuse, R13, PT ;  /* 0x0000000d0300720c */ /* 0x040fe20003fc4070 */
[----:B------:R-:W-:Y:S01]  /*1230*/  IMAD R15, R3, R12, R17 ;  /* 0x0000000c030f7224 */ /* 0x000fe200078e0211 */
[----:B------:R-:W-:Y:S01]  /*1240*/  IABS R21, R24 ;  /* 0x0000001800157213 */ /* 0x000fe20000000000 */
[----:B------:R-:W-:Y:S01]  /*1250*/  IMAD.HI.U32 R17, R6, R18, RZ ;  /* 0x0000001206117227 */ /* 0x000fe200078e00ff */
[----:B------:R-:W-:-:S02]  /*1260*/  IABS R76, R71 ;  /* 0x00000047004c7213 */ /* 0x000fc40000000000 */
[C---:B------:R-:W-:Y:S01]  /*1270*/  IADD3 R73, R4.reuse, 0xc, RZ ;  /* 0x0000000c04497810 */ /* 0x040fe20007ffe0ff */
[----:B------:R-:W-:Y:S01]  /*1280*/  IMAD.MOV.U32 R12, RZ, RZ, R14 ;  /* 0x000000ffff0c7224 */ /* 0x000fe200078e000e */
[----:B------:R-:W-:Y:S01]  /*1290*/  IADD3 R75, R4, 0xa, RZ ;  /* 0x0000000a044b7810 */ /* 0x000fe20007ffe0ff */
[----:B------:R-:W-:Y:S01]  /*12a0*/  IMAD.MOV R17, RZ, RZ, -R17 ;  /* 0x000000ffff117224 */ /* 0x000fe200078e0a11 */
[----:B------:R-:W-:Y:S01]  /*12b0*/  IABS R78, R73 ;  /* 0x00000049004e7213 */ /* 0x000fe20000000000 */
[----:B------:R-:W-:Y:S01]  /*12c0*/  @!P0 IMAD.MOV R11, RZ, RZ, -R11 ;  /* 0x000000ffff0b8224 */ /* 0x000fe200078e0a0b */
[C---:B------:R-:W-:Y:S01]  /*12d0*/  ISETP.GT.U32.AND P0, PT, R3.reuse, R16, PT ;  /* 0x000000100300720c */ /* 0x040fe20003f04070 */
[----:B------:R-:W-:Y:S01]  /*12e0*/  @!P4 IMAD.MOV R10, RZ, RZ, -R10 ;  /* 0x000000ffff0ac224 */ /* 0x000fe200078e0a0a */
[----:B------:R-:W-:Y:S01]  /*12f0*/  ISETP.GE.AND P4, PT, R20, RZ, PT ;  /* 0x000000ff1400720c */ /* 0x000fe20003f86270 */
[----:B------:R-:W-:Y:S01]  /*1300*/  IMAD R18, R3, R17, R18 ;  /* 0x0000001103127224 */ /* 0x000fe200078e0212 */
[----:B------:R-:W-:Y:S01]  /*1310*/  @!P2 IADD3 R12, -R12, RZ, RZ ;  /* 0x000000ff0c0ca210 */ /* 0x000fe20007ffe1ff */
[----:B------:R-:W-:Y:S01]  /*1320*/  @!P6 IMAD.IADD R13, R13, 0x1, -R3 ;  /* 0x000000010d0de824 */ /* 0x000fe200078e0a03 */
[----:B------:R-:W-:Y:S01]  /*1330*/  IADD3 R20, R4, 0x68, RZ ;  /* 0x0000006804147810 */ /* 0x000fe20007ffe0ff */
[----:B------:R-:W-:Y:S01]  /*1340*/  IMAD.HI.U32 R17, R6, R21, RZ ;  /* 0x0000001506117227 */ /* 0x000fe200078e00ff */
[----:B------:R-:W-:-:S02]  /*1350*/  ISETP.GT.U32.AND P2, PT, R3, R15, PT ;  /* 0x0000000f0300720c */ /* 0x000fc40003f44070 */
[----:B------:R-:W-:Y:S01]  /*1360*/  IABS R19, R20 ;  /* 0x0000001400137213 */ /* 0x000fe20000000000 */
[----:B------:R-:W-:Y:S01]  /*1370*/  IMAD.MOV R22, RZ, RZ, -R17 ;  /* 0x000000ffff167224 */ /* 0x000fe200078e0a11 */
[----:B------:R-:W-:Y:S01]  /*1380*/  ISETP.GT.U32.AND P6, PT, R3, R18, PT ;  /* 0x000000120300720c */ /* 0x000fe20003fc4070 */
[--C-:B------:R-:W-:Y:S01]  /*1390*/  @!P0 IMAD.IADD R16, R16, 0x1, -R3.reuse ;  /* 0x0000000110108824 */ /* 0x100fe200078e0a03 */
[----:B------:R-:W-:Y:S01]  /*13a0*/  ISETP.GE.AND P0, PT, R20, RZ, PT ;  /* 0x000000ff1400720c */ /* 0x000fe20003f06270 */
[----:B------:R-:W-:Y:S01]  /*13b0*/  IMAD.HI.U32 R14, R6, R19, RZ ;  /* 0x00000013060e7227 */ /* 0x000fe200078e00ff */
[----:B------:R-:W-:Y:S02]  /*13c0*/  IABS R80, R75 ;  /* 0x0000004b00507213 */ /* 0x000fe40000000000 */
[C---:B------:R-:W-:Y:S01]  /*13d0*/  IADD3 R81, R4.reuse, 0x4, RZ ;  /* 0x0000000404517810 */ /* 0x040fe20007ffe0ff */
[----:B------:R-:W-:Y:S01]  /*13e0*/  IMAD.MOV R20, RZ, RZ, -R14 ;  /* 0x000000ffff147224 */ /* 0x000fe200078e0a0e */
[----:B------:R-:W-:Y:S01]  /*13f0*/  IADD3 R77, R4, 0x8, RZ ;  /* 0x00000008044d7810 */ /* 0x000fe20007ffe0ff */
[----:B------:R-:W-:Y:S01]  /*1400*/  @!P2 IMAD.IADD R15, R15, 0x1, -R3 ;  /* 0x000000010f0fa824 */ /* 0x000fe200078e0a03 */
[----:B------:R-:W-:Y:S01]  /*1410*/  ISETP.GE.AND P2, PT, R24, RZ, PT ;  /* 0x000000ff1800720c */ /* 0x000fe20003f46270 */
[----:B------:R-:W-:Y:S01]  /*1420*/  IMAD.HI.U32 R14, R6, R23, RZ ;  /* 0x00000017060e7227 */ /* 0x000fe200078e00ff */
[----:B------:R-:W-:-:S02]  /*1430*/  IABS R24, R29 ;  /* 0x0000001d00187213 */ /* 0x000fc40000000000 */
        /* <DEDUP_REMOVED lines=8> */
[----:B------:R-:W-:Y:S01]  /*14c0*/  IADD3 R83, R4, 0x2, RZ ;  /* 0x0000000204537810 */ /* 0x000fe20007ffe0ff */
[C---:B------:R-:W-:Y:S01]  /*14d0*/  IMAD R19, R3.reuse, R20, R19 ;  /* 0x0000001403137224 */ /* 0x040fe200078e0213 */
[----:B------:R-:W-:Y:S01]  /*14e0*/  IABS R82, R77 ;  /* 0x0000004d00527213 */ /* 0x000fe20000000000 */
[----:B------:R-:W-:Y:S01]  /*14f0*/  IMAD.MOV.U32 R14, RZ, RZ, R16 ;  /* 0x000000ffff0e7224 */ /* 0x000fe200078e0010 */
[----:B------:R-:W-:Y:S01]  /*1500*/  IABS R84, R79 ;  /* 0x0000004f00547213 */ /* 0x000fe20000000000 */
[C---:B------:R-:W-:Y:S01]  /*1510*/  IMAD R20, R3.reuse, R22, R21 ;  /* 0x0000001603147224 */ /* 0x040fe200078e0215 */
[----:B------:R-:W-:Y:S01]  /*1520*/  IABS R22, R28 ;  /* 0x0000001c00167213 */ /* 0x000fe20000000000 */
[----:B------:R-:W-:Y:S01]  /*1530*/  @!P4 IMAD.MOV R14, RZ, RZ, -R14 ;  /* 0x000000ffff0ec224 */ /* 0x000fe200078e0a0e */
[----:B------:R-:W-:Y:S01]  /*1540*/  ISETP.GT.U32.AND P4, PT, R3, R19, PT ;  /* 0x000000130300720c */ /* 0x000fe20003f84070 */
[--C-:B------:R-:W-:Y:S01]  /*1550*/  @!P6 IMAD.IADD R15, R15, 0x1, -R3.reuse ;  /* 0x000000010f0fe824 */ /* 0x100fe200078e0a03 */
[C---:B------:R-:W-:Y:S01]  /*1560*/  ISETP.GT.U32.AND P6, PT, R3.reuse, R20, PT ;  /* 0x000000140300720c */ /* 0x040fe20003fc4070 */
[----:B------:R-:W-:Y:S01]  /*1570*/  @!P5 IMAD.IADD R18, R18, 0x1, -R3 ;  /* 0x000000011212d824 */ /* 0x000fe200078e0a03 */
[----:B------:R-:W-:Y:S01]  /*1580*/  ISETP.GT.U32.AND P5, PT, R3, R17, PT ;  /* 0x000000110300720c */ /* 0x000fe20003fa4070 */
[----:B------:R-:W-:Y:S01]  /*1590*/  IMAD.HI.U32 R16, R6, R22, RZ ;  /* 0x0000001606107227 */ /* 0x000fe200078e00ff */
[----:B------:R-:W-:-:S02]  /*15a0*/  IABS R88, R83 ;  /* 0x0000005300587213 */ /* 0x000fc40000000000 */
[----:B------:R-:W-:Y:S01]  /*15b0*/  IABS R65, R4 ;  /* 0x0000000400417213 */ /* 0x000fe20000000000 */
[----:B------:R-:W-:-:S04]  /*15c0*/  IMAD.HI.U32 R21, R6, R24, RZ ;  /* 0x0000001806157227 */ /* 0x000fc800078e00ff */
[--C-:B------:R-:W-:Y:S01]  /*15d0*/  @!P4 IMAD.IADD R19, R19, 0x1, -R3.reuse ;  /* 0x000000011313c824 */ /* 0x100fe200078e0a03 */
[----:B------:R-:W-:Y:S01]  /*15e0*/  ISETP.GE.AND P4, PT, R25, RZ, PT ;  /* 0x000000ff1900720c */ /* 0x000fe20003f86270 */
[--C-:B------:R-:W-:Y:S02]  /*15f0*/  @!P6 IMAD.IADD R20, R20, 0x1, -R3.reuse ;  /* 0x000000011414e824 */ /* 0x100fe400078e0a03 */
[----:B------:R-:W-:Y:S01]  /*1600*/  @!P5 IMAD.IADD R17, R17, 0x1, -R3 ;  /* 0x000000011111d824 */ /* 0x000fe200078e0a03 */
[C---:B------:R-:W-:Y:S01]  /*1610*/  ISETP.GT.U32.AND P6, PT, R3.reuse, R19, PT ;  /* 0x000000130300720c */ /* 0x040fe20003fc4070 */
[----:B------:R-:W-:Y:S01]  /*1620*/  IMAD.MOV R23, RZ, RZ, -R16 ;  /* 0x000000ffff177224 */ /* 0x000fe200078e0a10 */
[C---:B------:R-:W-:Y:S01]  /*1630*/  ISETP.GT.U32.AND P5, PT, R3.reuse, R20, PT ;  /* 0x000000140300720c */ /* 0x040fe20003fa4070 */
[----:B------:R-:W-:Y:S02]  /*1640*/  IMAD.MOV R25, RZ, RZ, -R21 ;  /* 0x000000ffff197224 */ /* 0x000fe400078e0a15 */
[----:B------:R-:W-:-:S02]  /*1650*/  IMAD R22, R3, R23, R22 ;  /* 0x0000001703167224 */ /* 0x000fc400078e0216 */
[C---:B------:R-:W-:Y:S02]  /*1660*/  IMAD R24, R3.reuse, R25, R24 ;  /* 0x0000001903187224 */ /* 0x040fe400078e0218 */
[----:B------:R-:W-:Y:S01]  /*1670*/  @!P1 IMAD.MOV R15, RZ, RZ, -R15 ;  /* 0x000000ffff0f9224 */ /* 0x000fe200078e0a0f */
[----:B------:R-:W-:Y:S01]  /*1680*/  ISETP.GT.U32.AND P1, PT, R3, R17, PT ;  /* 0x000000110300720c */ /* 0x000fe20003f24070 */
[----:B------:R-:W-:Y:S02]  /*1690*/  IMAD.MOV.U32 R16, RZ, RZ, R18 ;  /* 0x000000ffff107224 */ /* 0x000fe400078e0012 */
[--C-:B------:R-:W-:Y:S01]  /*16a0*/  @!P6 IMAD.IADD R19, R19, 0x1, -R3.reuse ;  /* 0x000000011313e824 */ /* 0x100fe200078e0a03 */
[C---:B------:R-:W-:Y:S01]  /*16b0*/  ISETP.GT.U32.AND P6, PT, R3.reuse, R22, PT ;  /* 0x000000160300720c */ /* 0x040fe20003fc4070 */
[----:B------:R-:W-:Y:S01]  /*16c0*/  @!P5 IMAD.IADD R20, R20, 0x1, -R3 ;  /* 0x000000011414d824 */ /* 0x000fe200078e0a03 */
[----:B------:R-:W-:Y:S01]  /*16d0*/  ISETP.GT.U32.AND P5, PT, R3, R24, PT ;  /* 0x000000180300720c */ /* 0x000fe20003fa4070 */
[----:B------:R-:W-:-:S04]  /*16e0*/  IMAD.HI.U32 R18, R6, R26, RZ ;  /* 0x0000001a06127227 */ /* 0x000fc800078e00ff */
[----:B------:R-:W-:Y:S01]  /*16f0*/  IMAD.HI.U32 R21, R6, R27, RZ ;  /* 0x0000001b06157227 */ /* 0x000fe200078e00ff */
[----:B------:R-:W-:-:S03]  /*1700*/  IADD3 R18, -R18, RZ, RZ ;  /* 0x000000ff12127210 */ /* 0x000fc60007ffe1ff */
[----:B------:R-:W-:Y:S01]  /*1710*/  @!P3 IMAD.MOV R16, RZ, RZ, -R16 ;  /* 0x000000ffff10b224 */ /* 0x000fe200078e0a10 */
[----:B------:R-:W-:Y:S01]  /*1720*/  ISETP.GE.AND P3, PT, R28, RZ, PT ;  /* 0x000000ff1c00720c */ /* 0x000fe20003f66270 */
[--C-:B------:R-:W-:Y:S02]  /*1730*/  @!P6 IMAD.IADD R22, R22, 0x1, -R3.reuse ;  /* 0x000000011616e824 */ /* 0x100fe400078e0a03 */
[----:B------:R-:W-:Y:S01]  /*1740*/  @!P1 IMAD.IADD R17, R17, 0x1, -R3 ;  /* 0x0000000111119824 */ /* 0x000fe200078e0a03 */
[----:B------:R-:W-:Y:S01]  /*1750*/  ISETP.GE.AND P1, PT, R29, RZ, PT ;  /* 0x000000ff1d00720c */ /* 0x000fe20003f26270 */
[----:B------:R-:W-:Y:S01]  /*1760*/  IMAD.MOV R28, RZ, RZ, -R21 ;  /* 0x000000ffff1c7224 */ /* 0x000fe200078e0a15 */
[----:B------:R-:W-:Y:S01]  /*1770*/  IADD3 R29, R4, 0x5a, RZ ;  /* 0x0000005a041d7810 */ /* 0x000fe20007ffe0ff */
[----:B------:R-:W-:Y:S01]  /*1780*/  @!P5 IMAD.IADD R24, R24, 0x1, -R3 ;  /* 0x000000011818d824 */ /* 0x000fe200078e0a03 */
[C---:B------:R-:W-:Y:S01]  /*1790*/  ISETP.GT.U32.AND P5, PT, R3.reuse, R22, PT ;  /* 0x000000160300720c */ /* 0x040fe20003fa4070 */
[C---:B------:R-:W-:Y:S01]  /*17a0*/  IMAD R21, R3.reuse, R18, R26 ;  /* 0x0000001203157224 */ /* 0x040fe200078e021a */
[----:B------:R-:W-:Y:S01]  /*17b0*/  IABS R26, R29 ;  /* 0x0000001d001a7213 */ /* 0x000fe20000000000 */
[C---:B------:R-:W-:Y:S01]  /*17c0*/  IMAD R23, R3.reuse, R28, R27 ;  /* 0x0000001c03177224 */ /* 0x040fe200078e021b */
[----:B------:R-:W-:Y:S01]  /*17d0*/  IABS R27, R32 ;  /* 0x00000020001b7213 */ /* 0x000fe20000000000 */
[----:B------:R-:W-:Y:S01]  /*17e0*/  IMAD.MOV.U32 R18, RZ, RZ, R20 ;  /* 0x000000ffff127224 */ /* 0x000fe200078e0014 */
[C---:B------:R-:W-:Y:S01]  /*17f0*/  ISETP.GT.U32.AND P6, PT, R3.reuse, R21, PT ;  /* 0x000000150300720c */ /* 0x040fe20003fc4070 */
[----:B------:R-:W-:Y:S01]  /*1800*/  @!P0 IMAD.MOV R19, RZ, RZ, -R19 ;  /* 0x000000ffff138224 */ /* 0x000fe200078e0a13 */
[C---:B------:R-:W-:Y:S01]  /*1810*/  ISETP.GT.U32.AND P0, PT, R3.reuse, R24, PT ;  /* 0x000000180300720c */ /* 0x040fe20003f04070 */
[----:B------:R-:W-:Y:S01]  /*1820*/  @!P2 IMAD.MOV R18, RZ, RZ, -R18 ;  /* 0x000000ffff12a224 */ /* 0x000fe200078e0a12 */
[----:B------:R-:W-:Y:S01]  /*1830*/  ISETP.GT.U32.AND P2, PT, R3, R23, PT ;  /* 0x000000170300720c */ /* 0x000fe20003f44070 */
[----:B------:R-:W-:-:S04]  /*1840*/  IMAD.HI.U32 R20, R6, R26, RZ ;  /* 0x0000001a06147227 */ /* 0x000fc800078e00ff */
[----:B------:R-:W-:Y:S02]  /*1850*/  IMAD.MOV R20, RZ, RZ, -R20 ;  /* 0x000000ffff147224 */ /* 0x000fe400078e0a14 */
[----:B------:R-:W-:-:S04]  /*1860*/  IMAD.HI.U32 R25, R6, R27, RZ ;  /* 0x0000001b06197227 */ /* 0x000fc800078e00ff */
[----:B------:R-:W-:Y:S01]  /*1870*/  @!P5 IMAD.IADD R22, R22, 0x1, -R3 ;  /* 0x000000011616d824 */ /* 0x000fe200078e0a03 */
[----:B------:R-:W-:Y:S01]  /*1880*/  ISETP.GE.AND P5, PT, R31, RZ, PT ;  /* 0x000000ff1f00720c */ /* 0x000fe20003fa6270 */
[----:B------:R-:W-:Y:S02]  /*1890*/  IMAD R26, R3, R20, R26 ;  /* 0x00000014031a7224 */ /* 0x000fe400078e021a */
[----:B------:R-:W-:Y:S02]  /*18a0*/  IMAD.MOV R28, RZ, RZ, -R25 ;  /* 0x000000ffff1c7224 */ /* 0x000fe400078e0a19 */
[--C-:B------:R-:W-:Y:S01]  /*18b0*/  @!P0 IMAD.IADD R24, R24, 0x1, -R3.reuse ;  /* 0x0000000118188824 */ /* 0x100fe200078e0a03 */
[----:B------:R-:W-:Y:S01]  /*18c0*/  ISETP.GE.AND P0, PT, R29, RZ, PT ;  /* 0x000000ff1d00720c */ /* 0x000fe20003f06270 */
[----:B------:R-:W-:Y:S02]  /*18d0*/  IMAD.MOV.U32 R20, RZ, RZ, R22 ;  /* 0x000000ffff147224 */ /* 0x000fe400078e0016 */
[----:B------:R-:W-:-:S02]  /*18e0*/  @!P6 IMAD.IADD R21, R21, 0x1, -R3 ;  /* 0x000000011515e824 */ /* 0x000fc400078e0a03 */
[----:B------:R-:W-:Y:S02]  /*18f0*/  @!P2 IMAD.IADD R23, R23, 0x1, -R3 ;  /* 0x000000011717a824 */ /* 0x000fe400078e0a03 */
[C---:B------:R-:W-:Y:S01]  /*1900*/  IMAD R25, R3.reuse, R28, R27 ;  /* 0x0000001c03197224 */ /* 0x040fe200078e021b */
[C---:B------:R-:W-:Y:S01]  /*1910*/  ISETP.GT.U32.AND P6, PT, R3.reuse, R21, PT ;  /* 0x000000150300720c */ /* 0x040fe20003fc4070 */
[----:B------:R-:W-:Y:S01]  /*1920*/  @!P3 IMAD.MOV R20, RZ, RZ, -R20 ;  /* 0x000000ffff14b224 */ /* 0x000fe200078e0a14 */
[C---:B------:R-:W-:Y:S01]  /*1930*/  ISETP.GT.U32.AND P3, PT, R3.reuse, R26, PT ;  /* 0x0000001a0300720c */ /* 0x040fe20003f64070 */
[----:B------:R-:W-:Y:S01]  /*1940*/  IMAD.MOV.U32 R22, RZ, RZ, R24 ;  /* 0x000000ffff167224 */ /* 0x000fe200078e0018 */
[C---:B------:R-:W-:Y:S01]  /*1950*/  ISETP.GT.U32.AND P2, PT, R3.reuse, R23, PT ;  /* 0x000000170300720c */ /* 0x040fe20003f44070 */
[----:B------:R-:W-:Y:S01]  /*1960*/  @!P4 IMAD.MOV R17, RZ, RZ, -R17 ;  /* 0x000000ffff11c224 */ /* 0x000fe200078e0a11 */
[----:B------:R-:W-:Y:S01]  /*1970*/  ISETP.GE.AND P4, PT, R30, RZ, PT ;  /* 0x000000ff1e00720c */ /* 0x000fe20003f86270 */
[----:B------:R-:W-:Y:S01]  /*1980*/  @!P1 IMAD.MOV R22, RZ, RZ, -R22 ;  /* 0x000000ffff169224 */ /* 0x000fe200078e0a16 */
[----:B------:R-:W-:-:S02]  /*1990*/  ISETP.GT.U32.AND P1, PT, R3, R25, PT ;  /* 0x000000190300720c */ /* 0x000fc40003f24070 */
[C---:B------:R-:W-:Y:S02]  /*19a0*/  IADD3 R27, R4.reuse, 0x56, RZ ;  /* 0x00000056041b7810 */ /* 0x040fe40007ffe0ff */
[----:B------:R-:W-:Y:S01]  /*19b0*/  IADD3 R24, R4, 0x54, RZ ;  /* 0x0000005404187810 */ /* 0x000fe20007ffe0ff */
[--C-:B------:R-:W-:Y:S01]  /*19c0*/  @!P6 IMAD.IADD R21, R21, 0x1, -R3.reuse ;  /* 0x000000011515e824 */ /* 0x100fe200078e0a03 */
[----:B------:R-:W-:Y:S01]  /*19d0*/  IABS R28, R27 ;  /* 0x0000001b001c7213 */ /* 0x000fe20000000000 */
[----:B------:R-:W-:Y:S01]  /*19e0*/  @!P3 IMAD.IADD R26, R26, 0x1, -R3 ;  /* 0x000000011a1ab824 */ /* 0x000fe200078e0a03 */
[----:B------:R-:W-:Y:S02]  /*19f0*/  IABS R29, R24 ;  /* 0x00000018001d7213 */ /* 0x000fe40000000000 */
[----:B------:R-:W-:Y:S01]  /*1a00*/  @!P2 IADD3 R23, R23, -R3, RZ ;  /* 0x800000031717a210 */ /* 0x000fe20007ffe0ff */
[----:B------:R-:W-:Y:S01]  /*1a10*/  @!P4 IMAD.MOV R21, RZ, RZ, -R21 ;  /* 0x000000ffff15c224 */ /* 0x000fe200078e0a15 */
[----:B------:R-:W-:Y:S01]  /*1a20*/  ISETP.GE.AND P2, PT, R24, RZ, PT ;  /* 0x000000ff1800720c */ /* 0x000fe20003f46270 */
[----:B------:R-:W-:Y:S01]  /*1a30*/  @!P1 IMAD.IADD R25, R25, 0x1, -R3 ;  /* 0x0000000119199824 */ /* 0x000fe200078e0a03 */
[----:B------:R-:W-:Y:S01]  /*1a40*/  ISETP.GT.U32.AND P3, PT, R3, R26, PT ;  /* 0x0000001a0300720c */ /* 0x000fe20003f64070 */
[----:B------:R-:W-:Y:S01]  /*1a50*/  IMAD.HI.U32 R24, R6, R28, RZ ;  /* 0x0000001c06187227 */ /* 0x000fe200078e00ff */
[----:B------:R-:W-:-:S02]  /*1a60*/  ISETP.GE.AND P4, PT, R27, RZ, PT ;  /* 0x000000ff1b00720c */ /* 0x000fc40003f86270 */
[----:B------:R-:W-:Y:S01]  /*1a70*/  IADD3 R27, R4, 0x52, RZ ;  /* 0x00000052041b7810 */ /* 0x000fe20007ffe0ff */
[----:B------:R-:W-:Y:S01]  /*1a80*/  IMAD.MOV R24, RZ, RZ, -R24 ;  /* 0x000000ffff187224 */ /* 0x000fe200078e0a18 */
[C---:B------:R-:W-:Y:S01]  /*1a90*/  ISETP.GT.U32.AND P1, PT, R3.reuse, R25, PT ;  /* 0x000000190300720c */ /* 0x040fe20003f24070 */
[----:B------:R-:W-:Y:S01]  /*1aa0*/  @!P5 IMAD.MOV R23, RZ, RZ, -R23 ;  /* 0x000000ffff17d224 */ /* 0x000fe200078e0a17 */
[----:B------:R-:W-:Y:S01]  /*1ab0*/  IABS R30, R27 ;  /* 0x0000001b001e7213 */ /* 0x000fe20000000000 */
[----:B------:R-:W-:Y:S01]  /*1ac0*/  IMAD R28, R3, R24, R28 ;  /* 0x00000018031c7224 */ /* 0x000fe200078e021c */
[----:B------:R-:W-:Y:S01]  /*1ad0*/  ISETP.GE.AND P6, PT, R32, RZ, PT ;  /* 0x000000ff2000720c */ /* 0x000fe20003fc6270 */
[C---:B------:R-:W-:Y:S01]  /*1ae0*/  IMAD.HI.U32 R24, R6.reuse, R29, RZ ;  /* 0x0000001d06187227 */ /* 0x040fe200078e00ff */
[----:B------:R-:W-:Y:S02]  /*1af0*/  ISETP.GE.AND P5, PT, R27, RZ, PT ;  /* 0x000000ff1b00720c */ /* 0x000fe40003fa6270 */
[----:B------:R-:W-:Y:S01]  /*1b00*/  IABS R32, R33 ;  /* 0x0000002100207213 */ /* 0x000fe20000000000 */
[----:B------:R-:W-:-:S04]  /*1b10*/  IMAD.HI.U32 R27, R6, R30, RZ ;  /* 0x0000001e061b7227 */ /* 0x000fc800078e00ff */
[----:B------:R-:W-:Y:S01]  /*1b20*/  @!P3 IMAD.IADD R26, R26, 0x1, -R3 ;  /* 0x000000011a1ab824 */ /* 0x000fe200078e0a03 */
[----:B------:R-:W-:Y:S01]  /*1b30*/  ISETP.GT.U32.AND P3, PT, R3, R28, PT ;  /* 0x0000001c0300720c */ /* 0x000fe20003f64070 */
[----:B------:R-:W-:Y:S02]  /*1b40*/  IMAD.MOV R24, RZ, RZ, -R24 ;  /* 0x000000ffff187224 */ /* 0x000fe400078e0a18 */
[----:B------:R-:W-:Y:S02]  /*1b50*/  IMAD.MOV R31, RZ, RZ, -R27 ;  /* 0x000000ffff1f7224 */ /* 0x000fe400078e0a1b */
[----:B------:R-:W-:Y:S01]  /*1b60*/  @!P1 IMAD.IADD R25, R25, 0x1, -R3 ;  /* 0x0000000119199824 */ /* 0x000fe200078e0a03 */
[----:B------:R-:W-:Y:S01]  /*1b70*/  ISETP.GE.AND P1, PT, R33, RZ, PT ;  /* 0x000000ff2100720c */ /* 0x000fe20003f26270 */
[----:B------:R-:W-:Y:S01]  /*1b80*/  IMAD R27, R3, R24, R29 ;  /* 0x00000018031b7224 */ /* 0x000fe200078e021d */
[----:B------:R-:W-:Y:S01]  /*1b90*/  IADD3 R29, R4, 0x4e, RZ ;  /* 0x0000004e041d7810 */ /* 0x000fe20007ffe0ff */
[----:B------:R-:W-:-:S02]  /*1ba0*/  @!P6 IMAD.MOV R25, RZ, RZ, -R25 ;  /* 0x000000ffff19e224 */ /* 0x000fc400078e0a19 */
[----:B------:R-:W-:Y:S01]  /*1bb0*/  IMAD.MOV.U32 R24, RZ, RZ, R26 ;  /* 0x000000ffff187224 */ /* 0x000fe200078e001a */
[----:B------:R-:W-:Y:S01]  /*1bc0*/  ISETP.GT.U32.AND P6, PT, R3, R27, PT ;  /* 0x0000001b0300720c */ /* 0x000fe20003fc4070 */
[----:B------:R-:W-:Y:S02]  /*1bd0*/  @!P3 IMAD.IADD R28, R28, 0x1, -R3 ;  /* 0x000000011c1cb824 */ /* 0x000fe400078e0a03 */
[----:B------:R-:W-:-:S03]  /*1be0*/  IMAD.HI.U32 R26, R6, R32, RZ ;  /* 0x00000020061a7227 */ /* 0x000fc600078e00ff */
[C---:B------:R-:W-:Y:S01]  /*1bf0*/  ISETP.GT.U32.AND P3, PT, R3.reuse, R28, PT ;  /* 0x0000001c0300720c */ /* 0x040fe20003f64070 */
[----:B------:R-:W-:Y:S01]  /*1c00*/  IMAD R30, R3, R31, R30 ;  /* 0x0000001f031e7224 */ /* 0x000fe200078e021e */
[----:B------:R-:W-:Y:S01]  /*1c10*/  IABS R31, R29 ;  /* 0x0000001d001f7213 */ /* 0x000fe20000000000 */
[----:B------:R-:W-:Y:S02]  /*1c20*/  IMAD.MOV R26, RZ, RZ, -R26 ;  /* 0x000000ffff1a7224 */ /* 0x000fe400078e0a1a */
[----:B------:R-:W-:Y:S01]  /*1c30*/  @!P0 IMAD.MOV R24, RZ, RZ, -R24 ;  /* 0x000000ffff188224 */ /* 0x000fe200078e0a18 */
[----:B------:R-:W-:Y:S01]  /*1c40*/  ISETP.GE.AND P0, PT, R29, RZ, PT ;  /* 0x000000ff1d00720c */ /* 0x000fe20003f06270 */
[----:B------:R-:W-:Y:S02]  /*1c50*/  @!P6 IMAD.IADD R27, R27, 0x1, -R3 ;  /* 0x000000011b1be824 */ /* 0x000fe400078e0a03 */
[C---:B------:R-:W-:Y:S02]  /*1c60*/  IMAD R32, R3.reuse, R26, R32 ;  /* 0x0000001a03207224 */ /* 0x040fe400078e0220 */
[----:B------:R-:W-:Y:S01]  /*1c70*/  IMAD.HI.U32 R26, R6, R31, RZ ;  /* 0x0000001f061a7227 */ /* 0x000fe200078e00ff */
[----:B------:R-:W-:-:S03]  /*1c80*/  ISETP.GT.U32.AND P6, PT, R3, R27, PT ;  /* 0x0000001b0300720c */ /* 0x000fc60003fc4070 */
[----:B------:R-:W-:Y:S01]  /*1c90*/  @!P3 IMAD.IADD R28, R28, 0x1, -R3 ;  /* 0x000000011c1cb824 */ /* 0x000fe200078e0a03 */
[----:B------:R-:W-:Y:S01]  /*1ca0*/  ISETP.GT.U32.AND P3, PT, R3, R30, PT ;  /* 0x0000001e0300720c */ /* 0x000fe20003f64070 */
[----:B------:R-:W-:-:S04]  /*1cb0*/  IMAD.HI.U32 R29, R6, R34, RZ ;  /* 0x00000022061d7227 */ /* 0x000fc800078e00ff */
[----:B------:R-:W-:Y:S02]  /*1cc0*/  IMAD.MOV R26, RZ, RZ, -R26 ;  /* 0x000000ffff1a7224 */ /* 0x000fe400078e0a1a */
[----:B------:R-:W-:Y:S02]  /*1cd0*/  IMAD.MOV R33, RZ, RZ, -R29 ;  /* 0x000000ffff217224 */ /* 0x000fe400078e0a1d */
[----:B------:R-:W-:Y:S02]  /*1ce0*/  IMAD R29, R3, R26, R31 ;  /* 0x0000001a031d7224 */ /* 0x000fe400078e021f */
[----:B------:R-:W-:Y:S01]  /*1cf0*/  @!P6 IMAD.IADD R27, R27, 0x1, -R3 ;  /* 0x000000011b1be824 */ /* 0x000fe200078e0a03 */
[----:B------:R-:W-:Y:S01]  /*1d00*/  ISETP.GT.U32.AND P6, PT, R3, R32, PT ;  /* 0x000000200300720c */ /* 0x000fe20003fc4070 */
[----:B------:R-:W-:-:S04]  /*1d10*/  IMAD.HI.U32 R26, R6, R35, RZ ;  /* 0x00000023061a7227 */ /* 0x000fc800078e00ff */
[----:B------:R-:W-:Y:S02]  /*1d20*/  IMAD.MOV R26, RZ, RZ, -R26 ;  /* 0x000000ffff1a7224 */ /* 0x000fe400078e0a1a */
[----:B------:R-:W-:Y:S02]  /*1d30*/  @!P3 IMAD.IADD R30, R30, 0x1, -R3 ;  /* 0x000000011e1eb824 */ /* 0x000fe400078e0a03 */
[C---:B------:R-:W-:Y:S01]  /*1d40*/  IMAD R31, R3.reuse, R26, R35 ;  /* 0x0000001a031f7224 */ /* 0x040fe200078e0223 */
[----:B------:R-:W-:Y:S01]  /*1d50*/  IABS R35, R43 ;  /* 0x0000002b00237213 */ /* 0x000fe20000000000 */
[----:B------:R-:W-:Y:S01]  /*1d60*/  IMAD.MOV.U32 R26, RZ, RZ, R28 ;  /* 0x000000ffff1a7224 */ /* 0x000fe200078e001c */
[C---:B------:R-:W-:Y:S01]  /*1d70*/  ISETP.GT.U32.AND P3, PT, R3.reuse, R30, PT ;  /* 0x0000001e0300720c */ /* 0x040fe20003f64070 */
[----:B------:R-:W-:Y:S01]  /*1d80*/  @!P6 IMAD.IADD R32, R32, 0x1, -R3 ;  /* 0x000000012020e824 */ /* 0x000fe200078e0a03 */
[C---:B------:R-:W-:Y:S01]  /*1d90*/  ISETP.GT.U32.AND P6, PT, R3.reuse, R31, PT ;  /* 0x0000001f0300720c */ /* 0x040fe20003fc4070 */
[----:B------:R-:W-:Y:S01]  /*1da0*/  @!P4 IMAD.MOV R26, RZ, RZ, -R26 ;  /* 0x000000ffff1ac224 */ /* 0x000fe200078e0a1a */
[C---:B------:R-:W-:Y:S01]  /*1db0*/  ISETP.GT.U32.AND P4, PT, R3.reuse, R29, PT ;  /* 0x0000001d0300720c */ /* 0x040fe20003f84070 */
[----:B------:R-:W-:-:S02]  /*1dc0*/  IMAD R34, R3, R33, R34 ;  /* 0x0000002103227224 */ /* 0x000fc400078e0222 */
[----:B------:R-:W-:-:S04]  /*1dd0*/  IMAD.HI.U32 R33, R6, R36, RZ ;  /* 0x0000002406217227 */ /* 0x000fc800078e00ff */
[----:B------:R-:W-:Y:S01]  /*1de0*/  IMAD.HI.U32 R28, R6, R37, RZ ;  /* 0x00000025061c7227 */ /* 0x000fe200078e00ff */
[----:B------:R-:W-:-:S03]  /*1df0*/  IADD3 R33, -R33, RZ, RZ ;  /* 0x000000ff21217210 */ /* 0x000fc60007ffe1ff */
[----:B------:R-:W-:Y:S02]  /*1e00*/  IMAD.MOV R28, RZ, RZ, -R28 ;  /* 0x000000ffff1c7224 */ /* 0x000fe400078e0a1c */
[----:B------:R-:W-:Y:S01]  /*1e10*/  @!P3 IMAD.IADD R30, R30, 0x1, -R3 ;  /* 0x000000011e1eb824 */ /* 0x000fe200078e0a03 */
[----:B------:R-:W-:Y:S01]  /*1e20*/  ISETP.GE.AND P3, PT, R38, RZ, PT ;  /* 0x000000ff2600720c */ /* 0x000fe20003f66270 */
[C---:B------:R-:W-:Y:S01]  /*1e30*/  IMAD R33, R3.reuse, R33, R36 ;  /* 0x0000002103217224 */ /* 0x040fe200078e0224 */
[----:B------:R-:W-:Y:S01]  /*1e40*/  IABS R38, R44 ;  /* 0x0000002c00267213 */ /* 0x000fe20000000000 */
[----:B------:R-:W-:Y:S02]  /*1e50*/  IMAD R36, R3, R28, R37 ;  /* 0x0000001c03247224 */ /* 0x000fe400078e0225 */
[----:B------:R-:W-:Y:S01]  /*1e60*/  @!P4 IMAD.IADD R29, R29, 0x1, -R3 ;  /* 0x000000011d1dc824 */ /* 0x000fe200078e0a03 */
[----:B------:R-:W-:Y:S01]  /*1e70*/  ISETP.GT.U32.AND P4, PT, R3, R32, PT ;  /* 0x000000200300720c */ /* 0x000fe20003f84070 */
[----:B------:R-:W-:-:S02]  /*1e80*/  IMAD.MOV.U32 R28, RZ, RZ, R30 ;  /* 0x000000ffff1c7224 */ /* 0x000fc400078e001e */
[----:B------:R-:W-:Y:S02]  /*1e90*/  @!P6 IMAD.IADD R31, R31, 0x1, -R3 ;  /* 0x000000011f1fe824 */ /* 0x000fe400078e0a03 */
[----:B------:R-:W-:Y:S02]  /*1ea0*/  @!P5 IMAD.MOV R28, RZ, RZ, -R28 ;  /* 0x000000ffff1cd224 */ /* 0x000fe400078e0a1c */
[----:B------:R-:W-:Y:S01]  /*1eb0*/  IMAD.HI.U32 R30, R6, R35, RZ ;  /* 0x00000023061e7227 */ /* 0x000fe200078e00ff */
[----:B------:R-:W-:-:S03]  /*1ec0*/  ISETP.GT.U32.AND P5, PT, R3, R31, PT ;  /* 0x0000001f0300720c */ /* 0x000fc60003fa4070 */
[----:B------:R-:W-:Y:S01]  /*1ed0*/  @!P2 IMAD.MOV R27, RZ, RZ, -R27 ;  /* 0x000000ffff1ba224 */ /* 0x000fe200078e0a1b */
[C---:B------:R-:W-:Y:S01]  /*1ee0*/  ISETP.GT.U32.AND P2, PT, R3.reuse, R34, PT ;  /* 0x000000220300720c */ /* 0x040fe20003f44070 */
[----:B------:R-:W-:Y:S02]  /*1ef0*/  IMAD.MOV R30, RZ, RZ, -R30 ;  /* 0x000000ffff1e7224 */ /* 0x000fe400078e0a1e */
[----:B------:R-:W-:Y:S01]  /*1f00*/  @!P4 IMAD.IADD R32, R32, 0x1, -R3 ;  /* 0x000000012020c824 */ /* 0x000fe200078e0a03 */
[C---:B------:R-:W-:Y:S01]  /*1f10*/  ISETP.GT.U32.AND P4, PT, R3.reuse, R33, PT ;  /* 0x000000210300720c */ /* 0x040fe20003f84070 */
[----:B------:R-:W-:Y:S02]  /*1f20*/  IMAD R35, R3, R30, R35 ;  /* 0x0000001e03237224 */ /* 0x000fe400078e0223 */
[----:B------:R-:W-:-:S04]  /*1f30*/  IMAD.HI.U32 R37, R6, R40, RZ ;  /* 0x0000002806257227 */ /* 0x000fc800078e00ff */
[--C-:B------:R-:W-:Y:S01]  /*1f40*/  @!P5 IMAD.IADD R31, R31, 0x1, -R3.reuse ;  /* 0x000000011f1fd824 */ /* 0x100fe200078e0a03 */
[C---:B------:R-:W-:Y:S01]  /*1f50*/  ISETP.GT.U32.AND P5, PT, R3.reuse, R35, PT ;  /* 0x000000230300720c */ /* 0x040fe20003fa4070 */
[----:B------:R-:W-:Y:S01]  /*1f60*/  @!P2 IMAD.IADD R34, R34, 0x1, -R3 ;  /* 0x000000012222a824 */ /* 0x000fe200078e0a03 */
[----:B------:R-:W-:Y:S01]  /*1f70*/  ISETP.GT.U32.AND P2, PT, R3, R29, PT ;  /* 0x0000001d0300720c */ /* 0x000fe20003f44070 */
[----:B------:R-:W-:Y:S02]  /*1f80*/  IMAD.MOV R37, RZ, RZ, -R37 ;  /* 0x000000ffff257224 */ /* 0x000fe400078e0a25 */
[----:B------:R-:W-:Y:S01]  /*1f90*/  @!P4 IMAD.IADD R33, R33, 0x1, -R3 ;  /* 0x000000012121c824 */ /* 0x000fe200078e0a03 */
[C---:B------:R-:W-:Y:S01]  /*1fa0*/  ISETP.GT.U32.AND P6, PT, R3.reuse, R34, PT ;  /* 0x000000220300720c */ /* 0x040fe20003fc4070 */
[----:B------:R-:W-:Y:S01]  /*1fb0*/  IMAD R40, R3, R37, R40 ;  /* 0x0000002503287224 */ /* 0x000fe200078e0228 */
[----:B------:R-:W-:Y:S01]  /*1fc0*/  ISETP.GE.AND P4, PT, R41, RZ, PT ;  /* 0x000000ff2900720c */ /* 0x000fe20003f86270 */
[----:B------:R-:W-:Y:S01]  /*1fd0*/  IMAD.HI.U32 R30, R6, R38, RZ ;  /* 0x00000026061e7227 */ /* 0x000fe200078e00ff */
[----:B------:R-:W-:-:S03]  /*1fe0*/  IADD3 R41, R4, 0x3e, RZ ;  /* 0x0000003e04297810 */ /* 0x000fc60007ffe0ff */
[--C-:B------:R-:W-:Y:S01]  /*1ff0*/  @!P5 IMAD.IADD R35, R35, 0x1, -R3.reuse ;  /* 0x000000012323d824 */ /* 0x100fe200078e0a03 */
[----:B------:R-:W-:Y:S01]  /*2000*/  ISETP.GT.U32.AND P5, PT, R3, R33, PT ;  /* 0x000000210300720c */ /* 0x000fe20003fa4070 */
[--C-:B------:R-:W-:Y:S01]  /*2010*/  @!P2 IMAD.IADD R29, R29, 0x1, -R3.reuse ;  /* 0x000000011d1da824 */ /* 0x100fe200078e0a03 */
[----:B------:R-:W-:Y:S01]  /*2020*/  ISETP.GT.U32.AND P2, PT, R3, R36, PT ;  /* 0x000000240300720c */ /* 0x000fe20003f44070 */
[----:B------:R-:W-:Y:S02]  /*2030*/  IMAD.MOV R30, RZ, RZ, -R30 ;  /* 0x000000ffff1e7224 */ /* 0x000fe400078e0a1e */
[--C-:B------:R-:W-:Y:S01]  /*2040*/  @!P6 IMAD.IADD R34, R34, 0x1, -R3.reuse ;  /* 0x000000012222e824 */ /* 0x100fe200078e0a03 */
[----:B------:R-:W-:Y:S01]  /*2050*/  ISETP.GE.AND P6, PT, R39, RZ, PT ;  /* 0x000000ff2700720c */ /* 0x000fe20003fc6270 */
[----:B------:R-:W-:Y:S01]  /*2060*/  IMAD R38, R3, R30, R38 ;  /* 0x0000001e03267224 */ /* 0x000fe200078e0226 */
[----:B------:R-:W-:Y:S01]  /*2070*/  IABS R39, R41 ;  /* 0x0000002900277213 */ /* 0x000fe20000000000 */
[----:B------:R-:W-:Y:S01]  /*2080*/  IMAD.MOV.U32 R30, RZ, RZ, R34 ;  /* 0x000000ffff1e7224 */ /* 0x000fe200078e0022 */
[----:B------:R-:W-:Y:S01]  /*2090*/  @!P0 IADD3 R29, -R29, RZ, RZ ;  /* 0x000000ff1d1d8210 */ /* 0x000fe20007ffe1ff */
[----:B------:R-:W-:Y:S01]  /*20a0*/  @!P1 IMAD.MOV R32, RZ, RZ, -R32 ;  /* 0x000000ffff209224 */ /* 0x000fe200078e0a20 */
[----:B------:R-:W-:Y:S01]  /*20b0*/  ISETP.GT.U32.AND P0, PT, R3, R35, PT ;  /* 0x000000230300720c */ /* 0x000fe20003f04070 */
[--C-:B------:R-:W-:Y:S01]  /*20c0*/  @!P5 IMAD.IADD R33, R33, 0x1, -R3.reuse ;  /* 0x000000012121d824 */ /* 0x100fe200078e0a03 */
[C---:B------:R-:W-:Y:S01]  /*20d0*/  ISETP.GT.U32.AND P5, PT, R3.reuse, R40, PT ;  /* 0x000000280300720c */ /* 0x040fe20003fa4070 */
[----:B------:R-:W-:Y:S01]  /*20e0*/  @!P2 IMAD.IADD R36, R36, 0x1, -R3 ;  /* 0x000000012424a824 */ /* 0x000fe200078e0a03 */
[----:B------:R-:W-:Y:S01]  /*20f0*/  ISETP.GE.AND P2, PT, R42, RZ, PT ;  /* 0x000000ff2a00720c */ /* 0x000fe20003f46270 */
[----:B------:R-:W-:Y:S01]  /*2100*/  @!P3 IMAD.MOV R30, RZ, RZ, -R30 ;  /* 0x000000ffff1eb224 */ /* 0x000fe200078e0a1e */
[----:B------:R-:W-:Y:S01]  /*2110*/  ISETP.GT.U32.AND P3, PT, R3, R38, PT ;  /* 0x000000260300720c */ /* 0x000fe20003f64070 */
[----:B------:R-:W-:Y:S01]  /*2120*/  @!P6 IMAD.MOV R31, RZ, RZ, -R31 ;  /* 0x000000ffff1fe224 */ /* 0x000fe200078e0a1f */
[----:B------:R-:W-:Y:S01]  /*2130*/  ISETP.GE.AND P6, PT, R43, RZ, PT ;  /* 0x000000ff2b00720c */ /* 0x000fe20003fc6270 */
[----:B------:R-:W-:Y:S01]  /*2140*/  IMAD.HI.U32 R34, R6, R39, RZ ;  /* 0x0000002706227227 */ /* 0x000fe200078e00ff */
[----:B------:R-:W-:-:S02]  /*2150*/  IADD3 R43, R4, 0x3c, RZ ;  /* 0x0000003c042b7810 */ /* 0x000fc40007ffe0ff */
[C---:B------:R-:W-:Y:S01]  /*2160*/  ISETP.GT.U32.AND P1, PT, R3.reuse, R36, PT ;  /* 0x000000240300720c */ /* 0x040fe20003f24070 */
[----:B------:R-:W-:Y:S01]  /*2170*/  @!P4 IMAD.MOV R33, RZ, RZ, -R33 ;  /* 0x000000ffff21c224 */ /* 0x000fe200078e0a21 */
[----:B------:R-:W-:Y:S01]  /*2180*/  IABS R42, R43 ;  /* 0x0000002b002a7213 */ /* 0x000fe20000000000 */
[----:B------:R-:W-:Y:S02]  /*2190*/  @!P5 IMAD.IADD R40, R40, 0x1, -R3 ;  /* 0x000000012828d824 */ /* 0x000fe400078e0a03 */
[----:B------:R-:W-:Y:S02]  /*21a0*/  IMAD.MOV R34, RZ, RZ, -R34 ;  /* 0x000000ffff227224 */ /* 0x000fe400078e0a22 */
[----:B------:R-:W-:Y:S01]  /*21b0*/  IMAD.HI.U32 R37, R6, R42, RZ ;  /* 0x0000002a06257227 */ /* 0x000fe200078e00ff */
[----:B------:R-:W-:-:S03]  /*21c0*/  ISETP.GT.U32.AND P5, PT, R3, R40, PT ;  /* 0x000000280300720c */ /* 0x000fc60003fa4070 */
[----:B------:R-:W-:Y:S02]  /*21d0*/  IMAD.MOV R37, RZ, RZ, -R37 ;  /* 0x000000ffff257224 */ /* 0x000fe400078e0a25 */
[--C-:B------:R-:W-:Y:S01]  /*21e0*/  @!P3 IMAD.IADD R38, R38, 0x1, -R3.reuse ;  /* 0x000000012626b824 */ /* 0x100fe200078e0a03 */
[----:B------:R-:W-:Y:S01]  /*21f0*/  ISETP.GE.AND P3, PT, R41, RZ, PT ;  /* 0x000000ff2900720c */ /* 0x000fe20003f66270 */
[C---:B------:R-:W-:Y:S02]  /*2200*/  IMAD R42, R3.reuse, R37, R42 ;  /* 0x00000025032a7224 */ /* 0x040fe400078e022a */
[----:B------:R-:W-:Y:S01]  /*2210*/  @!P1 IMAD.IADD R36, R36, 0x1, -R3 ;  /* 0x0000000124249824 */ /* 0x000fe200078e0a03 */
[----:B------:R-:W-:Y:S01]  /*2220*/  ISETP.GE.AND P1, PT, R44, RZ, PT ;  /* 0x000000ff2c00720c */ /* 0x000fe20003f26270 */
[C---:B------:R-:W-:Y:S01]  /*2230*/  IMAD R39, R3.reuse, R34, R39 ;  /* 0x0000002203277224 */ /* 0x040fe200078e0227 */
[----:B------:R-:W-:Y:S01]  /*2240*/  IADD3 R44, R4, 0x3a, RZ ;  /* 0x0000003a042c7810 */ /* 0x000fe20007ffe0ff */
[--C-:B------:R-:W-:Y:S01]  /*2250*/  @!P5 IMAD.IADD R40, R40, 0x1, -R3.reuse ;  /* 0x000000012828d824 */ /* 0x100fe200078e0a03 */
[C---:B------:R-:W-:Y:S01]  /*2260*/  ISETP.GT.U32.AND P4, PT, R3.reuse, R38, PT ;  /* 0x000000260300720c */ /* 0x040fe20003f84070 */
[----:B------:R-:W-:Y:S01]  /*2270*/  IMAD.MOV.U32 R34, RZ, RZ, R36 ;  /* 0x000000ffff227224 */ /* 0x000fe200078e0024 */
[----:B------:R-:W-:Y:S01]  /*2280*/  ISETP.GT.U32.AND P5, PT, R3, R42, PT ;  /* 0x0000002a0300720c */ /* 0x000fe20003fa4070 */
[----:B------:R-:W-:Y:S01]  /*2290*/  @!P0 IMAD.IADD R35, R35, 0x1, -R3 ;  /* 0x0000000123238824 */ /* 0x000fe200078e0a03 */
[----:B------:R-:W-:Y:S01]  /*22a0*/  IABS R41, R44 ;  /* 0x0000002c00297213 */ /* 0x000fe20000000000 */
[----:B------:R-:W-:Y:S01]  /*22b0*/  @!P2 IMAD.MOV R34, RZ, RZ, -R34 ;  /* 0x000000ffff22a224 */ /* 0x000fe200078e0a22 */
[----:B------:R-:W-:Y:S01]  /*22c0*/  ISETP.GE.AND P0, PT, R45, RZ, PT ;  /* 0x000000ff2d00720c */ /* 0x000fe20003f06270 */
[----:B------:R-:W-:Y:S01]  /*22d0*/  @!P6 IMAD.MOV R35, RZ, RZ, -R35 ;  /* 0x000000ffff23e224 */ /* 0x000fe200078e0a23 */
[----:B------:R-:W-:Y:S01]  /*22e0*/  ISETP.GE.AND P2, PT, R43, RZ, PT ;  /* 0x000000ff2b00720c */ /* 0x000fe20003f46270 */
[----:B------:R-:W-:Y:S01]  /*22f0*/  IMAD.HI.U32 R36, R6, R41, RZ ;  /* 0x0000002906247227 */ /* 0x000fe200078e00ff */
[----:B------:R-:W-:-:S02]  /*2300*/  IADD3 R43, R4, 0x38, RZ ;  /* 0x00000038042b7810 */ /* 0x000fc40007ffe0ff */
[C---:B------:R-:W-:Y:S01]  /*2310*/  ISETP.GT.U32.AND P6, PT, R3.reuse, R39, PT ;  /* 0x000000270300720c */ /* 0x040fe20003fc4070 */
[----:B------:R-:W-:Y:S01]  /*2320*/  IMAD.MOV R36, RZ, RZ, -R36 ;  /* 0x000000ffff247224 */ /* 0x000fe200078e0a24 */
[----:B------:R-:W-:Y:S01]  /*2330*/  IABS R45, R46 ;  /* 0x0000002e002d7213 */ /* 0x000fe20000000000 */
[--C-:B------:R-:W-:Y:S01]  /*2340*/  @!P4 IMAD.IADD R38, R38, 0x1, -R3.reuse ;  /* 0x000000012626c824 */ /* 0x100fe200078e0a03 */
[----:B------:R-:W-:Y:S01]  /*2350*/  ISETP.GE.AND P4, PT, R44, RZ, PT ;  /* 0x000000ff2c00720c */ /* 0x000fe20003f86270 */
[----:B------:R-:W-:Y:S01]  /*2360*/  @!P5 IMAD.IADD R42, R42, 0x1, -R3 ;  /* 0x000000012a2ad824 */ /* 0x000fe200078e0a03 */
[----:B------:R-:W-:Y:S01]  /*2370*/  IABS R44, R43 ;  /* 0x0000002b002c7213 */ /* 0x000fe20000000000 */
[C---:B------:R-:W-:Y:S02]  /*2380*/  IMAD R41, R3.reuse, R36, R41 ;  /* 0x0000002403297224 */ /* 0x040fe400078e0229 */
[----:B------:R-:W-:Y:S01]  /*2390*/  IMAD.MOV.U32 R36, RZ, RZ, R38 ;  /* 0x000000ffff247224 */ /* 0x000fe200078e0026 */
[----:B------:R-:W-:Y:S01]  /*23a0*/  ISETP.GT.U32.AND P5, PT, R3, R42, PT ;  /* 0x0000002a0300720c */ /* 0x000fe20003fa4070 */
[----:B------:R-:W-:-:S02]  /*23b0*/  IMAD.MOV.U32 R38, RZ, RZ, R40 ;  /* 0x000000ffff267224 */ /* 0x000fc400078e0028 */
[----:B------:R-:W-:Y:S01]  /*23c0*/  IMAD.HI.U32 R37, R6, R44, RZ ;  /* 0x0000002c06257227 */ /* 0x000fe200078e00ff */
[----:B------:R-:W-:Y:S02]  /*23d0*/  @!P1 IADD3 R36, -R36, RZ, RZ ;  /* 0x000000ff24249210 */ /* 0x000fe40007ffe1ff */
[----:B------:R-:W-:Y:S01]  /*23e0*/  ISETP.GT.U32.AND P1, PT, R3, R41, PT ;  /* 0x000000290300720c */ /* 0x000fe20003f24070 */
[----:B------:R-:W-:Y:S01]  /*23f0*/  @!P0 IMAD.MOV R38, RZ, RZ, -R38 ;  /* 0x000000ffff268224 */ /* 0x000fe200078e0a26 */
[----:B------:R-:W-:Y:S01]  /*2400*/  ISETP.GE.AND P0, PT, R43, RZ, PT ;  /* 0x000000ff2b00720c */ /* 0x000fe20003f06270 */
[----:B------:R-:W-:Y:S02]  /*2410*/  IMAD.MOV R43, RZ, RZ, -R37 ;  /* 0x000000ffff2b7224 */ /* 0x000fe400078e0a25 */
[----:B------:R-:W-:Y:S02]  /*2420*/  @!P6 IMAD.IADD R39, R39, 0x1, -R3 ;  /* 0x000000012727e824 */ /* 0x000fe400078e0a03 */
[----:B------:R-:W-:-:S02]  /*2430*/  IMAD R44, R3, R43, R44 ;  /* 0x0000002b032c7224 */ /* 0x000fc400078e022c */
[----:B------:R-:W-:Y:S01]  /*2440*/  @!P5 IMAD.IADD R42, R42, 0x1, -R3 ;  /* 0x000000012a2ad824 */ /* 0x000fe200078e0a03 */
[C---:B------:R-:W-:Y:S01]  /*2450*/  ISETP.GT.U32.AND P6, PT, R3.reuse, R39, PT ;  /* 0x000000270300720c */ /* 0x040fe20003fc4070 */
[----:B------:R-:W-:Y:S01]  /*2460*/  IMAD.HI.U32 R37, R6, R45, RZ ;  /* 0x0000002d06257227 */ /* 0x000fe200078e00ff */
[----:B------:R-:W-:-:S03]  /*2470*/  ISETP.GT.U32.AND P5, PT, R3, R44, PT ;  /* 0x0000002c0300720c */ /* 0x000fc60003fa4070 */
[----:B------:R-:W-:Y:S01]  /*2480*/  @!P1 IMAD.IADD R41, R41, 0x1, -R3 ;  /* 0x0000000129299824 */ /* 0x000fe200078e0a03 */
[----:B------:R-:W-:Y:S01]  /*2490*/  ISETP.GE.AND P1, PT, R48, RZ, PT ;  /* 0x000000ff3000720c */ /* 0x000fe20003f26270 */
[----:B------:R-:W-:Y:S01]  /*24a0*/  IMAD.HI.U32 R40, R6, R47, RZ ;  /* 0x0000002f06287227 */ /* 0x000fe200078e00ff */
[----:B------:R-:W-:-:S03]  /*24b0*/  IABS R48, R51 ;  /* 0x0000003300307213 */ /* 0x000fc60000000000 */
[----:B------:R-:W-:Y:S02]  /*24c0*/  IMAD.MOV R40, RZ, RZ, -R40 ;  /* 0x000000ffff287224 */ /* 0x000fe400078e0a28 */
[--C-:B------:R-:W-:Y:S01]  /*24d0*/  @!P6 IMAD.IADD R39, R39, 0x1, -R3.reuse ;  /* 0x000000012727e824 */ /* 0x100fe200078e0a03 */
[----:B------:R-:W-:Y:S01]  /*24e0*/  ISETP.GE.AND P6, PT, R46, RZ, PT ;  /* 0x000000ff2e00720c */ /* 0x000fe20003fc6270 */
[----:B------:R-:W-:Y:S01]  /*24f0*/  @!P5 IMAD.IADD R44, R44, 0x1, -R3 ;  /* 0x000000012c2cd824 */ /* 0x000fe200078e0a03 */
[C---:B------:R-:W-:Y:S01]  /*2500*/  ISETP.GT.U32.AND P5, PT, R3.reuse, R41, PT ;  /* 0x000000290300720c */ /* 0x040fe20003fa4070 */
[----:B------:R-:W-:Y:S02]  /*2510*/  IMAD.MOV R46, RZ, RZ, -R37 ;  /* 0x000000ffff2e7224 */ /* 0x000fe400078e0a25 */
[----:B------:R-:W-:Y:S01]  /*2520*/  @!P3 IMAD.MOV R39, RZ, RZ, -R39 ;  /* 0x000000ffff27b224 */ /* 0x000fe200078e0a27 */
[C---:B------:R-:W-:Y:S01]  /*2530*/  ISETP.GT.U32.AND P3, PT, R3.reuse, R44, PT ;  /* 0x0000002c0300720c */ /* 0x040fe20003f64070 */
[C---:B------:R-:W-:Y:S01]  /*2540*/  IMAD R43, R3.reuse, R46, R45 ;  /* 0x0000002e032b7224 */ /* 0x040fe200078e022d */
[----:B------:R-:W-:Y:S01]  /*2550*/  IABS R45, R49 ;  /* 0x00000031002d7213 */ /* 0x000fe20000000000 */
[----:B------:R-:W-:Y:S01]  /*2560*/  IMAD R46, R3, R40, R47 ;  /* 0x00000028032e7224 */ /* 0x000fe200078e022f */
[----:B------:R-:W-:Y:S01]  /*2570*/  IABS R47, R53 ;  /* 0x00000035002f7213 */ /* 0x000fe20000000000 */
[----:B------:R-:W-:-:S02]  /*2580*/  IMAD.MOV.U32 R40, RZ, RZ, R42 ;  /* 0x000000ffff287224 */ /* 0x000fc400078e002a */
[----:B------:R-:W-:-:S04]  /*2590*/  IMAD.HI.U32 R37, R6, R45, RZ ;  /* 0x0000002d06257227 */ /* 0x000fc800078e00ff */
[----:B------:R-:W-:Y:S01]  /*25a0*/  @!P5 IMAD.IADD R41, R41, 0x1, -R3 ;  /* 0x000000012929d824 */ /* 0x000fe200078e0a03 */
[C---:B------:R-:W-:Y:S01]  /*25b0*/  ISETP.GT.U32.AND P5, PT, R3.reuse, R46, PT ;  /* 0x0000002e0300720c */ /* 0x040fe20003fa4070 */
[----:B------:R-:W-:Y:S02]  /*25c0*/  IMAD.MOV R42, RZ, RZ, -R37 ;  /* 0x000000ffff2a7224 */ /* 0x000fe400078e0a25 */
[----:B------:R-:W-:Y:S01]  /*25d0*/  @!P2 IMAD.MOV R40, RZ, RZ, -R40 ;  /* 0x000000ffff28a224 */ /* 0x000fe200078e0a28 */
[C---:B------:R-:W-:Y:S01]  /*25e0*/  ISETP.GT.U32.AND P2, PT, R3.reuse, R43, PT ;  /* 0x0000002b0300720c */ /* 0x040fe20003f44070 */
[----:B------:R-:W-:Y:S02]  /*25f0*/  IMAD R45, R3, R42, R45 ;  /* 0x0000002a032d7224 */ /* 0x000fe400078e022d */
[----:B------:R-:W-:-:S04]  /*2600*/  IMAD.HI.U32 R37, R6, R48, RZ ;  /* 0x0000003006257227 */ /* 0x000fc800078e00ff */
[----:B------:R-:W-:-:S04]  /*2610*/  IMAD.HI.U32 R42, R6, R47, RZ ;  /* 0x0000002f062a7227 */ /* 0x000fc800078e00ff */
[----:B------:R-:W-:Y:S01]  /*2620*/  @!P3 IMAD.IADD R44, R44, 0x1, -R3 ;  /* 0x000000012c2cb824 */ /* 0x000fe200078e0a03 */
[C---:B------:R-:W-:Y:S01]  /*2630*/  ISETP.GT.U32.AND P3, PT, R3.reuse, R45, PT ;  /* 0x0000002d0300720c */ /* 0x040fe20003f64070 */
[----:B------:R-:W-:Y:S02]  /*2640*/  IMAD.MOV R37, RZ, RZ, -R37 ;  /* 0x000000ffff257224 */ /* 0x000fe400078e0a25 */
[----:B------:R-:W-:Y:S02]  /*2650*/  @!P5 IMAD.IADD R46, R46, 0x1, -R3 ;  /* 0x000000012e2ed824 */ /* 0x000fe400078e0a03 */
[----:B------:R-:W-:Y:S02]  /*2660*/  IMAD.MOV R42, RZ, RZ, -R42 ;  /* 0x000000ffff2a7224 */ /* 0x000fe400078e0a2a */
[----:B------:R-:W-:Y:S02]  /*2670*/  IMAD R48, R3, R37, R48 ;  /* 0x0000002503307224 */ /* 0x000fe400078e0230 */
[----:B------:R-:W-:-:S04]  /*2680*/  IMAD.HI.U32 R37, R6, R50, RZ ;  /* 0x0000003206257227 */ /* 0x000fc800078e00ff */
[----:B------:R-:W-:Y:S01]  /*2690*/  @!P4 IMAD.MOV R41, RZ, RZ, -R41 ;  /* 0x000000ffff29c224 */ /* 0x000fe200078e0a29 */
[----:B------:R-:W-:Y:S01]  /*26a0*/  ISETP.GT.U32.AND P4, PT, R3, R46, PT ;  /* 0x0000002e0300720c */ /* 0x000fe20003f84070 */
[----:B------:R-:W-:Y:S01]  /*26b0*/  @!P2 IMAD.IADD R43, R43, 0x1, -R3 ;  /* 0x000000012b2ba824 */ /* 0x000fe200078e0a03 */
[----:B------:R-:W-:Y:S01]  /*26c0*/  ISETP.GE.AND P2, PT, R49, RZ, PT ;  /* 0x000000ff3100720c */ /* 0x000fe20003f46270 */
[----:B------:R-:W-:Y:S01]  /*26d0*/  IMAD R47, R3, R42, R47 ;  /* 0x0000002a032f7224 */ /* 0x000fe200078e022f */
[----:B------:R-:W-:Y:S01]  /*26e0*/  IABS R49, R57 ;  /* 0x0000003900317213 */ /* 0x000fe20000000000 */
[----:B------:R-:W-:Y:S01]  /*26f0*/  IMAD.MOV.U32 R42, RZ, RZ, R44 ;  /* 0x000000ffff2a7224 */ /* 0x000fe200078e002c */
[----:B------:R-:W-:Y:S01]  /*2700*/  IADD3 R44, -R37, RZ, RZ ;  /* 0x000000ff252c7210 */ /* 0x000fe20007ffe1ff */
[--C-:B------:R-:W-:Y:S01]  /*2710*/  @!P3 IMAD.IADD R45, R45, 0x1, -R3.reuse ;  /* 0x000000012d2db824 */ /* 0x100fe200078e0a03 */
[C---:B------:R-:W-:Y:S01]  /*2720*/  ISETP.GT.U32.AND P5, PT, R3.reuse, R43, PT ;  /* 0x0000002b0300720c */ /* 0x040fe20003fa4070 */
[----:B------:R-:W-:Y:S01]  /*2730*/  @!P0 IMAD.MOV R42, RZ, RZ, -R42 ;  /* 0x000000ffff2a8224 */ /* 0x000fe200078e0a2a */
[C---:B------:R-:W-:Y:S01]  /*2740*/  ISETP.GT.U32.AND P0, PT, R3.reuse, R48, PT ;  /* 0x000000300300720c */ /* 0x040fe20003f04070 */
[C---:B------:R-:W-:Y:S01]  /*2750*/  IMAD R50, R3.reuse, R44, R50 ;  /* 0x0000002c03327224 */ /* 0x040fe200078e0232 */
[----:B------:R-:W-:Y:S01]  /*2760*/  ISETP.GT.U32.AND P3, PT, R3, R45, PT ;  /* 0x0000002d0300720c */ /* 0x000fe20003f64070 */
[----:B------:R-:W-:-:S02]  /*2770*/  @!P4 IMAD.IADD R46, R46, 0x1, -R3 ;  /* 0x000000012e2ec824 */ /* 0x000fc400078e0a03 */
[----:B------:R-:W-:Y:S01]  /*2780*/  IMAD.HI.U32 R37, R6, R49, RZ ;  /* 0x0000003106257227 */ /* 0x000fe200078e00ff */
[----:B------:R-:W-:-:S03]  /*2790*/  ISETP.GT.U32.AND P4, PT, R3, R50, PT ;  /* 0x000000320300720c */ /* 0x000fc60003f84070 */
[----:B------:R-:W-:Y:S02]  /*27a0*/  IMAD.MOV R44, RZ, RZ, -R37 ;  /* 0x000000ffff2c7224 */ /* 0x000fe400078e0a25 */
[----:B------:R-:W-:Y:S01]  /*27b0*/  @!P5 IMAD.IADD R43, R43, 0x1, -R3 ;  /* 0x000000012b2bd824 */ /* 0x000fe200078e0a03 */
[----:B------:R-:W-:Y:S01]  /*27c0*/  ISETP.GT.U32.AND P5, PT, R3, R47, PT ;  /* 0x0000002f0300720c */ /* 0x000fe20003fa4070 */
[----:B------:R-:W-:-:S04]  /*27d0*/  IMAD.HI.U32 R37, R6, R52, RZ ;  /* 0x0000003406257227 */ /* 0x000fc800078e00ff */
[--C-:B------:R-:W-:Y:S01]  /*27e0*/  @!P3 IMAD.IADD R45, R45, 0x1, -R3.reuse ;  /* 0x000000012d2db824 */ /* 0x100fe200078e0a03 */
[----:B------:R-:W-:Y:S01]  /*27f0*/  ISETP.GE.AND P3, PT, R51, RZ, PT ;  /* 0x000000ff3300720c */ /* 0x000fe20003f66270 */
[----:B------:R-:W-:Y:S01]  /*2800*/  @!P4 IMAD.IADD R50, R50, 0x1, -R3 ;  /* 0x000000013232c824 */ /* 0x000fe200078e0a03 */
[----:B------:R-:W-:Y:S01]  /*2810*/  IABS R51, R60 ;  /* 0x0000003c00337213 */ /* 0x000fe20000000000 */
[----:B------:R-:W-:Y:S02]  /*2820*/  IMAD.MOV R37, RZ, RZ, -R37 ;  /* 0x000000ffff257224 */ /* 0x000fe400078e0a25 */
[--C-:B------:R-:W-:Y:S01]  /*2830*/  @!P0 IMAD.IADD R48, R48, 0x1, -R3.reuse ;  /* 0x0000000130308824 */ /* 0x100fe200078e0a03 */
[C---:B------:R-:W-:Y:S01]  /*2840*/  ISETP.GT.U32.AND P4, PT, R3.reuse, R50, PT ;  /* 0x000000320300720c */ /* 0x040fe20003f84070 */
[----:B------:R-:W-:Y:S01]  /*2850*/  IMAD R52, R3, R37, R52 ;  /* 0x0000002503347224 */ /* 0x000fe200078e0234 */
[----:B------:R-:W-:Y:S01]  /*2860*/  ISETP.GE.AND P0, PT, R53, RZ, PT ;  /* 0x000000ff3500720c */ /* 0x000fe20003f06270 */
[----:B------:R-:W-:Y:S01]  /*2870*/  @!P5 IMAD.IADD R47, R47, 0x1, -R3 ;  /* 0x000000012f2fd824 */ /* 0x000fe200078e0a03 */
[----:B------:R-:W-:Y:S01]  /*2880*/  ISETP.GT.U32.AND P5, PT, R3, R48, PT ;  /* 0x000000300300720c */ /* 0x000fe20003fa4070 */
[----:B------:R-:W-:-:S04]  /*2890*/  IMAD.HI.U32 R37, R6, R51, RZ ;  /* 0x0000003306257227 */ /* 0x000fc800078e00ff */
[----:B------:R-:W-:Y:S02]  /*28a0*/  IMAD R49, R3, R44, R49 ;  /* 0x0000002c03317224 */ /* 0x000fe400078e0231 */
[----:B------:R-:W-:Y:S02]  /*28b0*/  IMAD.MOV R44, RZ, RZ, -R37 ;  /* 0x000000ffff2c7224 */ /* 0x000fe400078e0a25 */
[----:B------:R-:W-:Y:S01]  /*28c0*/  @!P4 IMAD.IADD R50, R50, 0x1, -R3 ;  /* 0x000000013232c824 */ /* 0x000fe200078e0a03 */
[----:B------:R-:W-:Y:S01]  /*28d0*/  ISETP.GE.AND P4, PT, R55, RZ, PT ;  /* 0x000000ff3700720c */ /* 0x000fe20003f86270 */
[----:B------:R-:W-:Y:S01]  /*28e0*/  IMAD R51, R3, R44, R51 ;  /* 0x0000002c03337224 */ /* 0x000fe200078e0233 */
[----:B------:R-:W-:Y:S01]  /*28f0*/  IABS R55, c[0x0][0x178] ;  /* 0x00005e0000377a13 */ /* 0x000fe20000000000 */
[----:B------:R-:W-:-:S03]  /*2900*/  IMAD.HI.U32 R44, R6, R56, RZ ;  /* 0x00000038062c7227 */ /* 0x000fc600078e00ff */
[----:B------:R-:W0:Y:S01]  /*2910*/  I2F.RP R53, R55 ;  /* 0x0000003700357306 */ /* 0x000e220000209400 */
[----:B------:R-:W-:-:S04]  /*2920*/  IMAD.HI.U32 R37, R6, R54, RZ ;  /* 0x0000003606257227 */ /* 0x000fc800078e00ff */
[----:B------:R-:W-:Y:S02]  /*2930*/  IMAD.MOV R44, RZ, RZ, -R44 ;  /* 0x000000ffff2c7224 */ /* 0x000fe400078e0a2c */
[----:B------:R-:W-:Y:S01]  /*2940*/  @!P5 IMAD.IADD R48, R48, 0x1, -R3 ;  /* 0x000000013030d824 */ /* 0x000fe200078e0a03 */
[C---:B------:R-:W-:Y:S01]  /*2950*/  ISETP.GT.U32.AND P5, PT, R3.reuse, R49, PT ;  /* 0x000000310300720c */ /* 0x040fe20003fa4070 */
[----:B------:R-:W-:Y:S02]  /*2960*/  IMAD.MOV R37, RZ, RZ, -R37 ;  /* 0x000000ffff257224 */ /* 0x000fe400078e0a25 */
[----:B------:R-:W-:Y:S01]  /*2970*/  @!P6 IMAD.MOV R43, RZ, RZ, -R43 ;  /* 0x000000ffff2be224 */ /* 0x000fe200078e0a2b */
[C---:B------:R-:W-:Y:S01]  /*2980*/  ISETP.GT.U32.AND P6, PT, R3.reuse, R47, PT ;  /* 0x0000002f0300720c */ /* 0x040fe20003fc4070 */
[C---:B------:R-:W-:Y:S02]  /*2990*/  IMAD R56, R3.reuse, R44, R56 ;  /* 0x0000002c03387224 */ /* 0x040fe400078e0238 */
[----:B------:R-:W-:Y:S01]  /*29a0*/  IMAD.MOV.U32 R44, RZ, RZ, R46 ;  /* 0x000000ffff2c7224 */ /* 0x000fe200078e002e */
[----:B------:R-:W-:Y:S01]  /*29b0*/  MOV R46, R48 ;  /* 0x00000030002e7202 */ /* 0x000fe20000000f00 */
[----:B------:R-:W-:Y:S01]  /*29c0*/  IMAD R54, R3, R37, R54 ;  /* 0x0000002503367224 */ /* 0x000fe200078e0236 */
[----:B0-----:R-:W0:Y:S01]  /*29d0*/  MUFU.RCP R53, R53 ;  /* 0x0000003500357308 */ /* 0x001e220000001000 */
[----:B------:R-:W-:-:S02]  /*29e0*/  IMAD.MOV.U32 R48, RZ, RZ, R50 ;  /* 0x000000ffff307224 */ /* 0x000fc400078e0032 */
[----:B------:R-:W-:Y:S01]  /*29f0*/  @!P3 IMAD.MOV R46, RZ, RZ, -R46 ;  /* 0x000000ffff2eb224 */ /* 0x000fe200078e0a2e */
[C---:B------:R-:W-:Y:S01]  /*2a00*/  ISETP.GT.U32.AND P3, PT, R3.reuse, R54, PT ;  /* 0x000000360300720c */ /* 0x040fe20003f64070 */
[----:B------:R-:W-:Y:S01]  /*2a10*/  @!P4 IMAD.MOV R48, RZ, RZ, -R48 ;  /* 0x000000ffff30c224 */ /* 0x000fe200078e0a30 */
[----:B------:R-:W-:Y:S01]  /*2a20*/  ISETP.GT.U32.AND P4, PT, R3, R56, PT ;  /* 0x000000380300720c */ /* 0x000fe20003f84070 */
[--C-:B------:R-:W-:Y:S01]  /*2a30*/  @!P6 IMAD.IADD R47, R47, 0x1, -R3.reuse ;  /* 0x000000012f2fe824 */ /* 0x100fe200078e0a03 */
[----:B------:R-:W-:Y:S01]  /*2a40*/  ISETP.GT.U32.AND P6, PT, R3, R52, PT ;  /* 0x000000340300720c */ /* 0x000fe20003fc4070 */
[----:B------:R-:W-:Y:S01]  /*2a50*/  @!P5 IMAD.IADD R49, R49, 0x1, -R3 ;  /* 0x000000013131d824 */ /* 0x000fe200078e0a03 */
[----:B------:R-:W-:Y:S01]  /*2a60*/  ISETP.GT.U32.AND P5, PT, R3, R51, PT ;  /* 0x000000330300720c */ /* 0x000fe20003fa4070 */
[----:B------:R-:W-:-:S04]  /*2a70*/  IMAD.HI.U32 R37, R6, R58, RZ ;  /* 0x0000003a06257227 */ /* 0x000fc800078e00ff */
[----:B------:R-:W-:Y:S01]  /*2a80*/  @!P1 IMAD.MOV R44, RZ, RZ, -R44 ;  /* 0x000000ffff2c9224 */ /* 0x000fe200078e0a2c */
[----:B------:R-:W-:Y:S01]  /*2a90*/  ISETP.GT.U32.AND P1, PT, R3, R49, PT ;  /* 0x000000310300720c */ /* 0x000fe20003f24070 */
[--C-:B------:R-:W-:Y:S01]  /*2aa0*/  @!P3 IMAD.IADD R54, R54, 0x1, -R3.reuse ;  /* 0x000000013636b824 */ /* 0x100fe200078e0a03 */
[----:B0-----:R-:W-:Y:S01]  /*2ab0*/  IADD3 R53, R53, 0xffffffe, RZ ;  /* 0x0ffffffe35357810 */ /* 0x001fe20007ffe0ff */
[--C-:B------:R-:W-:Y:S01]  /*2ac0*/  @!P4 IMAD.IADD R56, R56, 0x1, -R3.reuse ;  /* 0x000000013838c824 */ /* 0x100fe200078e0a03 */
[----:B------:R-:W-:Y:S01]  /*2ad0*/  ISETP.GE.AND P3, PT, R63, RZ, PT ;  /* 0x000000ff3f00720c */ /* 0x000fe20003f66270 */
[----:B------:R-:W-:Y:S01]  /*2ae0*/  @!P6 IMAD.IADD R52, R52, 0x1, -R3 ;  /* 0x000000013434e824 */ /* 0x000fe200078e0a03 */
[----:B------:R-:W-:Y:S01]  /*2af0*/  ISETP.GT.U32.AND P4, PT, R3, R54, PT ;  /* 0x000000360300720c */ /* 0x000fe20003f84070 */
[----:B------:R-:W-:Y:S01]  /*2b00*/  IMAD.MOV R37, RZ, RZ, -R37 ;  /* 0x000000ffff257224 */ /* 0x000fe200078e0a25 */
[----:B------:R-:W-:Y:S01]  /*2b10*/  ISETP.GE.AND P6, PT, R57, RZ, PT ;  /* 0x000000ff3900720c */ /* 0x000fe20003fc6270 */
[----:B------:R-:W-:Y:S01]  /*2b20*/  @!P2 IMAD.MOV R45, RZ, RZ, -R45 ;  /* 0x000000ffff2da224 */ /* 0x000fe200078e0a2d */
[----:B------:R-:W-:Y:S01]  /*2b30*/  ISETP.GT.U32.AND P2, PT, R3, R52, PT ;  /* 0x000000340300720c */ /* 0x000fe20003f44070 */
[----:B------:R-:W-:Y:S01]  /*2b40*/  @!P5 IMAD.IADD R51, R51, 0x1, -R3 ;  /* 0x000000013333d824 */ /* 0x000fe200078e0a03 */
[----:B------:R-:W0:Y:S01]  /*2b50*/  F2I.FTZ.U32.TRUNC.NTZ R53, R53 ;  /* 0x0000003500357305 */ /* 0x000e22000021f000 */
[C---:B------:R-:W-:Y:S01]  /*2b60*/  IMAD R58, R3.reuse, R37, R58 ;  /* 0x00000025033a7224 */ /* 0x040fe200078e023a */
[----:B------:R-:W-:Y:S01]  /*2b70*/  IADD3 R37, R4, 0x1e, RZ ;  /* 0x0000001e04257810 */ /* 0x000fe20007ffe0ff */
[----:B------:R-:W-:Y:S01]  /*2b80*/  @!P0 IMAD.MOV R47, RZ, RZ, -R47 ;  /* 0x000000ffff2f8224 */ /* 0x000fe200078e0a2f */
[----:B------:R-:W-:Y:S01]  /*2b90*/  ISETP.GT.U32.AND P5, PT, R3, R51, PT ;  /* 0x000000330300720c */ /* 0x000fe20003fa4070 */
[--C-:B------:R-:W-:Y:S01]  /*2ba0*/  @!P1 IMAD.IADD R49, R49, 0x1, -R3.reuse ;  /* 0x0000000131319824 */ /* 0x100fe200078e0a03 */
[----:B------:R-:W-:Y:S01]  /*2bb0*/  ISETP.GE.AND P0, PT, R59, RZ, PT ;  /* 0x000000ff3b00720c */ /* 0x000fe20003f06270 */
[----:B------:R-:W-:Y:S01]  /*2bc0*/  @!P4 IMAD.IADD R54, R54, 0x1, -R3 ;  /* 0x000000013636c824 */ /* 0x000fe200078e0a03 */
[C---:B------:R-:W-:Y:S01]  /*2bd0*/  ISETP.GT.U32.AND P4, PT, R3.reuse, R58, PT ;  /* 0x0000003a0300720c */ /* 0x040fe20003f84070 */
[----:B------:R-:W-:Y:S01]  /*2be0*/  @!P6 IMAD.MOV R49, RZ, RZ, -R49 ;  /* 0x000000ffff31e224 */ /* 0x000fe200078e0a31 */
[----:B------:R-:W-:Y:S01]  /*2bf0*/  ISETP.GE.AND P1, PT, R60, RZ, PT ;  /* 0x000000ff3c00720c */ /* 0x000fe20003f26270 */
[----:B------:R-:W-:Y:S01]  /*2c00*/  @!P2 IMAD.IADD R52, R52, 0x1, -R3 ;  /* 0x000000013434a824 */ /* 0x000fe200078e0a03 */
[----:B------:R-:W-:-:S02]  /*2c10*/  ISETP.GT.U32.AND P6, PT, R3, R56, PT ;  /* 0x000000380300720c */ /* 0x000fc40003fc4070 */
[----:B------:R-:W-:Y:S01]  /*2c20*/  IABS R60, R37 ;  /* 0x00000025003c7213 */ /* 0x000fe20000000000 */
[----:B------:R-:W-:Y:S01]  /*2c30*/  IMAD.MOV.U32 R50, RZ, RZ, R52 ;  /* 0x000000ffff327224 */ /* 0x000fe200078e0034 */
[----:B------:R-:W-:Y:S01]  /*2c40*/  IADD3 R52, R4, 0x1c, RZ ;  /* 0x0000001c04347810 */ /* 0x000fe20007ffe0ff */
[--C-:B------:R-:W-:Y:S01]  /*2c50*/  @!P5 IMAD.IADD R51, R51, 0x1, -R3.reuse ;  /* 0x000000013333d824 */ /* 0x100fe200078e0a03 */
[----:B------:R-:W-:Y:S01]  /*2c60*/  ISETP.GE.AND P5, PT, R62, RZ, PT ;  /* 0x000000ff3e00720c */ /* 0x000fe20003fa6270 */
[----:B------:R-:W-:Y:S01]  /*2c70*/  @!P0 IMAD.MOV R50, RZ, RZ, -R50 ;  /* 0x000000ffff328224 */ /* 0x000fe200078e0a32 */
[----:B------:R-:W-:Y:S01]  /*2c80*/  ISETP.GE.AND P0, PT, R37, RZ, PT ;  /* 0x000000ff2500720c */ /* 0x000fe20003f06270 */
[----:B------:R-:W-:Y:S01]  /*2c90*/  @!P4 IMAD.IADD R58, R58, 0x1, -R3 ;  /* 0x000000013a3ac824 */ /* 0x000fe200078e0a03 */
[----:B------:R-:W-:Y:S01]  /*2ca0*/  IABS R62, R52 ;  /* 0x00000034003e7213 */ /* 0x000fe20000000000 */
[----:B0-----:R-:W-:Y:S01]  /*2cb0*/  IMAD.MOV R66, RZ, RZ, -R53 ;  /* 0x000000ffff427224 */ /* 0x001fe200078e0a35 */
[----:B------:R-:W-:Y:S01]  /*2cc0*/  IADD3 R57, R4, 0x1a, RZ ;  /* 0x0000001a04397810 */ /* 0x000fe20007ffe0ff */
[----:B------:R-:W-:Y:S01]  /*2cd0*/  IMAD.HI.U32 R37, R6, R60, RZ ;  /* 0x0000003c06257227 */ /* 0x000fe200078e00ff */
[----:B------:R-:W-:-:S02]  /*2ce0*/  ISETP.GT.U32.AND P4, PT, R3, R58, PT ;  /* 0x0000003a0300720c */ /* 0x000fc40003f84070 */
[----:B------:R-:W-:Y:S01]  /*2cf0*/  IABS R64, R57 ;  /* 0x0000003900407213 */ /* 0x000fe20000000000 */
[----:B------:R-:W-:Y:S01]  /*2d00*/  @!P1 IMAD.MOV R51, RZ, RZ, -R51 ;  /* 0x000000ffff339224 */ /* 0x000fe200078e0a33 */
[----:B------:R-:W-:Y:S01]  /*2d10*/  ISETP.GE.AND P1, PT, R52, RZ, PT ;  /* 0x000000ff3400720c */ /* 0x000fe20003f26270 */
[----:B------:R-:W-:Y:S01]  /*2d20*/  IMAD.MOV.U32 R52, RZ, RZ, RZ ;  /* 0x000000ffff347224 */ /* 0x000fe200078e00ff */
[----:B------:R-:W-:Y:S01]  /*2d30*/  ISETP.GE.AND P2, PT, R61, RZ, PT ;  /* 0x000000ff3d00720c */ /* 0x000fe20003f46270 */
[----:B------:R-:W-:Y:S02]  /*2d40*/  IMAD R63, R66, R55, RZ ;  /* 0x00000037423f7224 */ /* 0x000fe400078e02ff */
[----:B------:R-:W-:Y:S01]  /*2d50*/  @!P6 IMAD.IADD R56, R56, 0x1, -R3 ;  /* 0x000000013838e824 */ /* 0x000fe200078e0a03 */
[----:B------:R-:W-:Y:S01]  /*2d60*/  ISETP.GE.AND P6, PT, R57, RZ, PT ;  /* 0x000000ff3900720c */ /* 0x000fe20003fc6270 */
[----:B------:R-:W-:Y:S02]  /*2d70*/  IMAD.MOV R37, RZ, RZ, -R37 ;  /* 0x000000ffff257224 */ /* 0x000fe400078e0a25 */
[----:B------:R-:W-:-:S04]  /*2d80*/  IMAD.HI.U32 R63, R53, R63, R52 ;  /* 0x0000003f353f7227 */ /* 0x000fc800078e0034 */
[----:B------:R-:W-:Y:S01]  /*2d90*/  IMAD R60, R3, R37, R60 ;  /* 0x00000025033c7224 */ /* 0x000fe200078e023c */
[----:B------:R-:W-:Y:S01]  /*2da0*/  IADD3 R37, R4, 0x18, RZ ;  /* 0x0000001804257810 */ /* 0x000fe20007ffe0ff */
[----:B------:R-:W-:Y:S02]  /*2db0*/  IMAD.MOV.U32 R53, RZ, RZ, R56 ;  /* 0x000000ffff357224 */ /* 0x000fe400078e0038 */
[----:B------:R-:W-:-:S04]  /*2dc0*/  IMAD.HI.U32 R57, R6, R62, RZ ;  /* 0x0000003e06397227 */ /* 0x000fc800078e00ff */
[----:B------:R-:W-:Y:S01]  /*2dd0*/  @!P5 IMAD.MOV R53, RZ, RZ, -R53 ;  /* 0x000000ffff35d224 */ /* 0x000fe200078e0a35 */
[----:B------:R-:W-:Y:S01]  /*2de0*/  ISETP.GT.U32.AND P5, PT, R3, R60, PT ;  /* 0x0000003c0300720c */ /* 0x000fe20003fa4070 */
[----:B------:R-:W-:Y:S01]  /*2df0*/  @!P4 IMAD.IADD R58, R58, 0x1, -R3 ;  /* 0x000000013a3ac824 */ /* 0x000fe200078e0a03 */
[----:B------:R-:W-:Y:S01]  /*2e00*/  IADD3 R57, -R57, RZ, RZ ;  /* 0x000000ff39397210 */ /* 0x000fe20007ffe1ff */
[----:B------:R-:W-:Y:S02]  /*2e10*/  IMAD.MOV.U32 R52, RZ, RZ, R54 ;  /* 0x000000ffff347224 */ /* 0x000fe400078e0036 */
[----:B------:R-:W-:Y:S02]  /*2e20*/  IMAD.MOV.U32 R54, RZ, RZ, R58 ;  /* 0x000000ffff367224 */ /* 0x000fe400078e003a */
[----:B------:R-:W-:Y:S01]  /*2e30*/  IMAD R62, R3, R57, R62 ;  /* 0x00000039033e7224 */ /* 0x000fe200078e023e */
[----:B------:R-:W-:Y:S01]  /*2e40*/  IADD3 R57, R4, 0x16, RZ ;  /* 0x0000001604397810 */ /* 0x000fe20007ffe0ff */
[----:B------:R-:W-:-:S02]  /*2e50*/  @!P3 IMAD.MOV R54, RZ, RZ, -R54 ;  /* 0x000000ffff36b224 */ /* 0x000fc400078e0a36 */
[----:B------:R-:W-:Y:S01]  /*2e60*/  IMAD.HI.U32 R59, R6, R64, RZ ;  /* 0x00000040063b7227 */ /* 0x000fe200078e00ff */
[----:B------:R-:W-:Y:S02]  /*2e70*/  ISETP.GT.U32.AND P3, PT, R3, R62, PT ;  /* 0x0000003e0300720c */ /* 0x000fe40003f64070 */
[----:B------:R-:W-:Y:S01]  /*2e80*/  IABS R61, R57 ;  /* 0x00000039003d7213 */ /* 0x000fe20000000000 */
[----:B------:R-:W-:Y:S01]  /*2e90*/  @!P5 IMAD.IADD R60, R60, 0x1, -R3 ;  /* 0x000000013c3cd824 */ /* 0x000fe200078e0a03 */
[----:B------:R-:W-:Y:S01]  /*2ea0*/  ISETP.GE.AND P4, PT, R57, RZ, PT ;  /* 0x000000ff3900720c */ /* 0x000fe20003f86270 */
[----:B------:R-:W-:Y:S02]  /*2eb0*/  IMAD.MOV R59, RZ, RZ, -R59 ;  /* 0x000000ffff3b7224 */ /* 0x000fe400078e0a3b */
[----:B------:R-:W-:Y:S01]  /*2ec0*/  @!P2 IMAD.MOV R52, RZ, RZ, -R52 ;  /* 0x000000ffff34a224 */ /* 0x000fe200078e0a34 */
[C---:B------:R-:W-:Y:S01]  /*2ed0*/  ISETP.GT.U32.AND P5, PT, R3.reuse, R60, PT ;  /* 0x0000003c0300720c */ /* 0x040fe20003fa4070 */
[----:B------:R-:W-:Y:S01]  /*2ee0*/  IMAD R64, R3, R59, R64 ;  /* 0x0000003b03407224 */ /* 0x000fe200078e0240 */
[----:B------:R-:W-:Y:S01]  /*2ef0*/  IABS R59, R37 ;  /* 0x00000025003b7213 */ /* 0x000fe20000000000 */
[----:B------:R-:W-:Y:S01]  /*2f00*/  IMAD.HI.U32 R56, R6, R61, RZ ;  /* 0x0000003d06387227 */ /* 0x000fe200078e00ff */
[----:B------:R-:W-:-:S03]  /*2f10*/  ISETP.GE.AND P2, PT, R37, RZ, PT ;  /* 0x000000ff2500720c */ /* 0x000fc60003f46270 */
[----:B------:R-:W-:Y:S02]  /*2f20*/  @!P3 IMAD.IADD R62, R62, 0x1, -R3 ;  /* 0x000000013e3eb824 */ /* 0x000fe400078e0a03 */
[----:B------:R-:W-:-:S03]  /*2f30*/  IMAD.HI.U32 R37, R6, R59, RZ ;  /* 0x0000003b06257227 */ /* 0x000fc600078e00ff */
[C---:B------:R-:W-:Y:S01]  /*2f40*/  ISETP.GT.U32.AND P3, PT, R3.reuse, R62, PT ;  /* 0x0000003e0300720c */ /* 0x040fe20003f64070 */
[----:B------:R-:W-:Y:S01]  /*2f50*/  @!P5 IMAD.IADD R60, R60, 0x1, -R3 ;  /* 0x000000013c3cd824 */ /* 0x000fe200078e0a03 */
[C---:B------:R-:W-:Y:S01]  /*2f60*/  ISETP.GT.U32.AND P5, PT, R3.reuse, R64, PT ;  /* 0x000000400300720c */ /* 0x040fe20003fa4070 */
[----:B------:R-:W-:Y:S02]  /*2f70*/  IMAD.MOV R66, RZ, RZ, -R37 ;  /* 0x000000ffff427224 */ /* 0x000fe400078e0a25 */
[----:B------:R-:W-:Y:S02]  /*2f80*/  IMAD.MOV R68, RZ, RZ, -R56 ;  /* 0x000000ffff447224 */ /* 0x000fe400078e0a38 */
[----:B------:R-:W-:Y:S02]  /*2f90*/  IMAD R56, R3, R66, R59 ;  /* 0x0000004203387224 */ /* 0x000fe400078e023b */
[----:B------:R-:W-:-:S04]  /*2fa0*/  IMAD.HI.U32 R58, R6, R72, RZ ;  /* 0x00000048063a7227 */ /* 0x000fc800078e00ff */
[--C-:B------:R-:W-:Y:S01]  /*2fb0*/  @!P3 IMAD.IADD R62, R62, 0x1, -R3.reuse ;  /* 0x000000013e3eb824 */ /* 0x100fe200078e0a03 */
[C---:B------:R-:W-:Y:S01]  /*2fc0*/  ISETP.GT.U32.AND P3, PT, R3.reuse, R56, PT ;  /* 0x000000380300720c */ /* 0x040fe20003f64070 */
[----:B------:R-:W-:Y:S02]  /*2fd0*/  @!P5 IMAD.IADD R64, R64, 0x1, -R3 ;  /* 0x000000014040d824 */ /* 0x000fe400078e0a03 */
[----:B------:R-:W-:Y:S02]  /*2fe0*/  IMAD.MOV R37, RZ, RZ, -R58 ;  /* 0x000000ffff257224 */ /* 0x000fe400078e0a3a */
[C---:B------:R-:W-:Y:S01]  /*2ff0*/  IMAD R58, R3.reuse, R68, R61 ;  /* 0x00000044033a7224 */ /* 0x040fe200078e023d */
[----:B------:R-:W-:Y:S01]  /*3000*/  ISETP.GT.U32.AND P5, PT, R3, R64, PT ;  /* 0x000000400300720c */ /* 0x000fe20003fa4070 */
[----:B------:R-:W-:Y:S01]  /*3010*/  IMAD.HI.U32 R57, R6, R70, RZ ;  /* 0x0000004606397227 */ /* 0x000fe200078e00ff */
[----:B------:R-:W-:-:S03]  /*3020*/  IADD3 R68, R4, 0x10, RZ ;  /* 0x0000001004447810 */ /* 0x000fc60007ffe0ff */
[----:B------:R-:W-:Y:S01]  /*3030*/  IMAD.MOV R57, RZ, RZ, -R57 ;  /* 0x000000ffff397224 */ /* 0x000fe200078e0a39 */
[----:B------:R-:W-:Y:S01]  /*3040*/  IABS R74, R68 ;  /* 0x00000044004a7213 */ /* 0x000fe20000000000 */
[--C-:B------:R-:W-:Y:S02]  /*3050*/  @!P3 IMAD.IADD R56, R56, 0x1, -R3.reuse ;  /* 0x000000013838b824 */ /* 0x100fe400078e0a03 */
[C---:B------:R-:W-:Y:S02]  /*3060*/  IMAD R70, R3.reuse, R57, R70 ;  /* 0x0000003903467224 */ /* 0x040fe400078e0246 */
[C---:B------:R-:W-:Y:S01]  /*3070*/  IMAD R72, R3.reuse, R37, R72 ;  /* 0x0000002503487224 */ /* 0x040fe200078e0248 */
[C---:B------:R-:W-:Y:S01]  /*3080*/  ISETP.GT.U32.AND P3, PT, R3.reuse, R56, PT ;  /* 0x000000380300720c */ /* 0x040fe20003f64070 */
[----:B------:R-:W-:Y:S01]  /*3090*/  @!P5 IMAD.IADD R64, R64, 0x1, -R3 ;  /* 0x000000014040d824 */ /* 0x000fe200078e0a03 */
[----:B------:R-:W-:Y:S01]  /*30a0*/  ISETP.GT.U32.AND P5, PT, R3, R58, PT ;  /* 0x0000003a0300720c */ /* 0x000fe20003fa4070 */
[----:B------:R-:W-:-:S04]  /*30b0*/  IMAD.HI.U32 R37, R6, R74, RZ ;  /* 0x0000004a06257227 */ /* 0x000fc800078e00ff */
[----:B------:R-:W-:-:S04]  /*30c0*/  IMAD.HI.U32 R57, R6, R76, RZ ;  /* 0x0000004c06397227 */ /* 0x000fc800078e00ff */
[----:B------:R-:W-:Y:S02]  /*30d0*/  IMAD.MOV R37, RZ, RZ, -R37 ;  /* 0x000000ffff257224 */ /* 0x000fe400078e0a25 */
[--C-:B------:R-:W-:Y:S01]  /*30e0*/  @!P3 IMAD.IADD R56, R56, 0x1, -R3.reuse ;  /* 0x000000013838b824 */ /* 0x100fe200078e0a03 */
[C---:B------:R-:W-:Y:S01]  /*30f0*/  ISETP.GT.U32.AND P3, PT, R3.reuse, R70, PT ;  /* 0x000000460300720c */ /* 0x040fe20003f64070 */
[----:B------:R-:W-:Y:S01]  /*3100*/  @!P5 IMAD.IADD R58, R58, 0x1, -R3 ;  /* 0x000000013a3ad824 */ /* 0x000fe200078e0a03 */
[C---:B------:R-:W-:Y:S01]  /*3110*/  ISETP.GT.U32.AND P5, PT, R3.reuse, R72, PT ;  /* 0x000000480300720c */ /* 0x040fe20003fa4070 */
[----:B------:R-:W-:Y:S02]  /*3120*/  IMAD.MOV R57, RZ, RZ, -R57 ;  /* 0x000000ffff397224 */ /* 0x000fe400078e0a39 */
[C---:B------:R-:W-:Y:S02]  /*3130*/  IMAD R74, R3.reuse, R37, R74 ;  /* 0x00000025034a7224 */ /* 0x040fe400078e024a */
[----:B------:R-:W-:-:S02]  /*3140*/  IMAD R76, R3, R57, R76 ;  /* 0x00000039034c7224 */ /* 0x000fc400078e024c */
[----:B------:R-:W-:-:S04]  /*3150*/  IMAD.HI.U32 R59, R6, R78, RZ ;  /* 0x0000004e063b7227 */ /* 0x000fc800078e00ff */
[--C-:B------:R-:W-:Y:S01]  /*3160*/  @!P3 IMAD.IADD R70, R70, 0x1, -R3.reuse ;  /* 0x000000014646b824 */ /* 0x100fe200078e0a03 */
[C---:B------:R-:W-:Y:S01]  /*3170*/  ISETP.GT.U32.AND P3, PT, R3.reuse, R74, PT ;  /* 0x0000004a0300720c */ /* 0x040fe20003f64070 */
[----:B------:R-:W-:Y:S01]  /*3180*/  @!P5 IMAD.IADD R72, R72, 0x1, -R3 ;  /* 0x000000014848d824 */ /* 0x000fe200078e0a03 */
[----:B------:R-:W-:Y:S01]  /*3190*/  ISETP.GT.U32.AND P5, PT, R3, R76, PT ;  /* 0x0000004c0300720c */ /* 0x000fe20003fa4070 */
[----:B------:R-:W-:Y:S02]  /*31a0*/  IMAD.MOV R59, RZ, RZ, -R59 ;  /* 0x000000ffff3b7224 */ /* 0x000fe400078e0a3b */
[----:B------:R-:W-:-:S04]  /*31b0*/  IMAD.HI.U32 R61, R6, R80, RZ ;  /* 0x00000050063d7227 */ /* 0x000fc800078e00ff */
[----:B------:R-:W-:Y:S01]  /*31c0*/  IMAD R78, R3, R59, R78 ;  /* 0x0000003b034e7224 */ /* 0x000fe200078e024e */
[----:B------:R-:W-:Y:S01]  /*31d0*/  IADD3 R61, -R61, RZ, RZ ;  /* 0x000000ff3d3d7210 */ /* 0x000fe20007ffe1ff */
[----:B------:R-:W-:Y:S02]  /*31e0*/  @!P6 IMAD.MOV R64, RZ, RZ, -R64 ;  /* 0x000000ffff40e224 */ /* 0x000fe400078e0a40 */
[--C-:B------:R-:W-:Y:S01]  /*31f0*/  @!P3 IMAD.IADD R74, R74, 0x1, -R3.reuse ;  /* 0x000000014a4ab824 */ /* 0x100fe200078e0a03 */
[C---:B------:R-:W-:Y:S01]  /*3200*/  ISETP.GT.U32.AND P3, PT, R3.reuse, R78, PT ;  /* 0x0000004e0300720c */ /* 0x040fe20003f64070 */
[----:B------:R-:W-:Y:S01]  /*3210*/  @!P5 IMAD.IADD R76, R76, 0x1, -R3 ;  /* 0x000000014c4cd824 */ /* 0x000fe200078e0a03 */
[----:B------:R-:W-:Y:S01]  /*3220*/  ISETP.GT.U32.AND P5, PT, R3, R72, PT ;  /* 0x000000480300720c */ /* 0x000fe20003fa4070 */
[----:B------:R-:W-:-:S03]  /*3230*/  IMAD.HI.U32 R59, R6, R86, RZ ;  /* 0x00000056063b7227 */ /* 0x000fc600078e00ff */
[C---:B------:R-:W-:Y:S01]  /*3240*/  ISETP.GT.U32.AND P6, PT, R3.reuse, R76, PT ;  /* 0x0000004c0300720c */ /* 0x040fe20003fc4070 */
[----:B------:R-:W-:Y:S01]  /*3250*/  @!P0 IMAD.MOV R60, RZ, RZ, -R60 ;  /* 0x000000ffff3c8224 */ /* 0x000fe200078e0a3c */
[C---:B------:R-:W-:Y:S01]  /*3260*/  ISETP.GT.U32.AND P0, PT, R3.reuse, R58, PT ;  /* 0x0000003a0300720c */ /* 0x040fe20003f04070 */
[----:B------:R-:W-:Y:S02]  /*3270*/  IMAD.MOV R59, RZ, RZ, -R59 ;  /* 0x000000ffff3b7224 */ /* 0x000fe400078e0a3b */
[C---:B------:R-:W-:Y:S02]  /*3280*/  IMAD R80, R3.reuse, R61, R80 ;  /* 0x0000003d03507224 */ /* 0x040fe400078e0250 */
[----:B------:R-:W-:Y:S01]  /*3290*/  @!P1 IMAD.MOV R62, RZ, RZ, -R62 ;  /* 0x000000ffff3e9224 */ /* 0x000fe200078e0a3e */
[C---:B------:R-:W-:Y:S01]  /*32a0*/  ISETP.GT.U32.AND P1, PT, R3.reuse, R70, PT ;  /* 0x000000460300720c */ /* 0x040fe20003f24070 */
[----:B------:R-:W-:Y:S01]  /*32b0*/  @!P3 IMAD.IADD R78, R78, 0x1, -R3 ;  /* 0x000000014e4eb824 */ /* 0x000fe200078e0a03 */
[----:B------:R-:W-:Y:S01]  /*32c0*/  ISETP.GT.U32.AND P3, PT, R3, R74, PT ;  /* 0x0000004a0300720c */ /* 0x000fe20003f64070 */
[----:B------:R-:W-:-:S04]  /*32d0*/  IMAD.HI.U32 R37, R6, R82, RZ ;  /* 0x0000005206257227 */ /* 0x000fc800078e00ff */
[----:B------:R-:W-:-:S04]  /*32e0*/  IMAD.HI.U32 R57, R6, R84, RZ ;  /* 0x0000005406397227 */ /* 0x000fc800078e00ff */
[----:B------:R-:W-:-:S04]  /*32f0*/  IMAD.HI.U32 R61, R6, R88, RZ ;  /* 0x00000058063d7227 */ /* 0x000fc800078e00ff */
[----:B------:R-:W-:Y:S01]  /*3300*/  IMAD.HI.U32 R6, R6, R65, RZ ;  /* 0x0000004106067227 */ /* 0x000fe200078e00ff */
[----:B------:R-:W-:-:S03]  /*3310*/  @!P3 IADD3 R74, R74, -R3, RZ ;  /* 0x800000034a4ab210 */ /* 0x000fc60007ffe0ff */
[C---:B------:R-:W-:Y:S02]  /*3320*/  IMAD R86, R3.reuse, R59, R86 ;  /* 0x0000003b03567224 */ /* 0x040fe400078e0256 */
[----:B------:R-:W-:Y:S02]  /*3330*/  IMAD.MOV R37, RZ, RZ, -R37 ;  /* 0x000000ffff257224 */ /* 0x000fe400078e0a25 */
[----:B------:R-:W-:Y:S02]  /*3340*/  IMAD.MOV R57, RZ, RZ, -R57 ;  /* 0x000000ffff397224 */ /* 0x000fe400078e0a39 */
[----:B------:R-:W-:Y:S02]  /*3350*/  IMAD.MOV R6, RZ, RZ, -R6 ;  /* 0x000000ffff067224 */ /* 0x000fe400078e0a06 */
[----:B------:R-:W-:Y:S01]  /*3360*/  @!P6 IMAD.IADD R76, R76, 0x1, -R3 ;  /* 0x000000014c4ce824 */ /* 0x000fe200078e0a03 */
[----:B------:R-:W-:Y:S01]  /*3370*/  ISETP.GT.U32.AND P6, PT, R3, R86, PT ;  /* 0x000000560300720c */ /* 0x000fe20003fc4070 */
[----:B------:R-:W-:-:S02]  /*3380*/  IMAD.MOV.U32 R66, RZ, RZ, R56 ;  /* 0x000000ffff427224 */ /* 0x000fc400078e0038 */
[C---:B------:R-:W-:Y:S01]  /*3390*/  IMAD R82, R3.reuse, R37, R82 ;  /* 0x0000002503527224 */ /* 0x040fe200078e0252 */
[----:B------:R-:W-:Y:S01]  /*33a0*/  SHF.R.S32.HI R37, RZ, 0x1f, R2 ;  /* 0x0000001fff257819 */ /* 0x000fe20000011402 */
[C---:B------:R-:W-:Y:S01]  /*33b0*/  IMAD R84, R3.reuse, R57, R84 ;  /* 0x0000003903547224 */ /* 0x040fe200078e0254 */
[----:B------:R-:W-:Y:S01]  /*33c0*/  LOP3.LUT R57, R90, 0x7, RZ, 0xc0, !PT ;  /* 0x000000075a397812 */ /* 0x000fe200078ec0ff */
[C---:B------:R-:W-:Y:S01]  /*33d0*/  IMAD R56, R3.reuse, R6, R65 ;  /* 0x0000000603387224 */ /* 0x040fe200078e0241 */
[----:B------:R-:W-:Y:S01]  /*33e0*/  IABS R6, R223 ;  /* 0x000000df00067213 */ /* 0x000fe20000000000 */
[--C-:B------:R-:W-:Y:S01]  /*33f0*/  @!P0 IMAD.IADD R58, R58, 0x1, -R3.reuse ;  /* 0x000000013a3a8824 */ /* 0x100fe200078e0a03 */
[C---:B------:R-:W-:Y:S01]  /*3400*/  ISETP.GT.U32.AND P0, PT, R3.reuse, R80, PT ;  /* 0x000000500300720c */ /* 0x040fe20003f04070 */
[----:B------:R-:W-:Y:S01]  /*3410*/  @!P2 IMAD.MOV R66, RZ, RZ, -R66 ;  /* 0x000000ffff42a224 */ /* 0x000fe200078e0a42 */
[C---:B------:R-:W-:Y:S01]  /*3420*/  ISETP.GT.U32.AND P2, PT, R3.reuse, R78, PT ;  /* 0x0000004e0300720c */ /* 0x040fe20003f44070 */
[--C-:B------:R-:W-:Y:S01]  /*3430*/  @!P1 IMAD.IADD R70, R70, 0x1, -R3.reuse ;  /* 0x0000000146469824 */ /* 0x100fe200078e0a03 */
[C---:B------:R-:W-:Y:S01]  /*3440*/  ISETP.GT.U32.AND P1, PT, R3.reuse, R82, PT ;  /* 0x000000520300720c */ /* 0x040fe20003f24070 */
[----:B------:R-:W-:Y:S01]  /*3450*/  @!P5 IMAD.IADD R72, R72, 0x1, -R3 ;  /* 0x000000014848d824 */ /* 0x000fe200078e0a03 */
[C---:B------:R-:W-:Y:S01]  /*3460*/  ISETP.GT.U32.AND P5, PT, R3.reuse, R84, PT ;  /* 0x000000540300720c */ /* 0x040fe20003fa4070 */
[----:B------:R-:W-:Y:S01]  /*3470*/  IMAD.MOV R61, RZ, RZ, -R61 ;  /* 0x000000ffff3d7224 */ /* 0x000fe200078e0a3d */
[----:B------:R-:W-:Y:S01]  /*3480*/  ISETP.GT.U32.AND P3, PT, R3, R56, PT ;  /* 0x000000380300720c */ /* 0x000fe20003f64070 */
[----:B------:R-:W-:Y:S01]  /*3490*/  @!P6 IMAD.IADD R86, R86, 0x1, -R3 ;  /* 0x000000015656e824 */ /* 0x000fe200078e0a03 */
[----:B------:R-:W-:Y:S01]  /*34a0*/  ISETP.GE.AND P6, PT, R73, RZ, PT ;  /* 0x000000ff4900720c */ /* 0x000fe20003fc6270 */
[----:B------:R-:W-:Y:S01]  /*34b0*/  IMAD R88, R3, R61, R88 ;  /* 0x0000003d03587224 */ /* 0x000fe200078e0258 */
[----:B------:R-:W-:Y:S01]  /*34c0*/  LEA.HI R37, R37, R2, RZ, 0x7 ;  /* 0x0000000225257211 */ /* 0x000fe200078f38ff */
[----:B------:R-:W-:Y:S01]  /*34d0*/  IMAD.HI.U32 R63, R63, R6, RZ ;  /* 0x000000063f3f7227 */ /* 0x000fe200078e00ff */
[----:B------:R-:W-:-:S02]  /*34e0*/  LOP3.LUT R2, R90, 0xc0, RZ, 0xc0, !PT ;  /* 0x000000c05a027812 */ /* 0x000fc400078ec0ff */
[----:B------:R-:W-:Y:S01]  /*34f0*/  SHF.R.S32.HI R37, RZ, 0x7, R37 ;  /* 0x00000007ff257819 */ /* 0x000fe20000011425 */
[--C-:B------:R-:W-:Y:S01]  /*3500*/  @!P0 IMAD.IADD R80, R80, 0x1, -R3.reuse ;  /* 0x0000000150508824 */ /* 0x100fe200078e0a03 */
[----:B------:R-:W-:Y:S01]  /*3510*/  ISETP.GT.U32.AND P0, PT, R3, R88, PT ;  /* 0x000000580300720c */ /* 0x000fe20003f04070 */
[----:B------:R-:W-:Y:S01]  /*3520*/  @!P2 IMAD.IADD R78, R78, 0x1, -R3 ;  /* 0x000000014e4ea824 */ /* 0x000fe200078e0a03 */
[----:B------:R-:W-:Y:S01]  /*3530*/  ISETP.GE.AND P2, PT, R67, RZ, PT ;  /* 0x000000ff4300720c */ /* 0x000fe20003f46270 */
[----:B------:R-:W-:Y:S01]  /*3540*/  IMAD.MOV R63, RZ, RZ, -R63 ;  /* 0x000000ffff3f7224 */ /* 0x000fe200078e0a3f */
[----:B------:R-:W-:Y:S01]  /*3550*/  SHF.R.U32.HI R2, RZ, 0x2, R2 ;  /* 0x00000002ff027819 */ /* 0x000fe20000011602 */
[--C-:B------:R-:W-:Y:S01]  /*3560*/  @!P1 IMAD.IADD R82, R82, 0x1, -R3.reuse ;  /* 0x0000000152529824 */ /* 0x100fe200078e0a03 */
[----:B------:R-:W-:Y:S01]  /*3570*/  ISETP.GE.AND P1, PT, R69, RZ, PT ;  /* 0x000000ff4500720c */ /* 0x000fe20003f26270 */
[--C-:B------:R-:W-:Y:S01]  /*3580*/  @!P5 IMAD.IADD R84, R84, 0x1, -R3.reuse ;  /* 0x000000015454d824 */ /* 0x100fe200078e0a03 */
[----:B------:R-:W-:Y:S01]  /*3590*/  ISETP.GE.AND P5, PT, R68, RZ, PT ;  /* 0x000000ff4400720c */ /* 0x000fe20003fa6270 */
[----:B------:R-:W-:Y:S01]  /*35a0*/  @!P3 IMAD.IADD R56, R56, 0x1, -R3 ;  /* 0x000000013838b824 */ /* 0x000fe200078e0a03 */
[----:B------:R-:W-:Y:S01]  /*35b0*/  ISETP.GE.AND P3, PT, R71, RZ, PT ;  /* 0x000000ff4700720c */ /* 0x000fe20003f66270 */
[----:B------:R-:W-:Y:S01]  /*35c0*/  IMAD R6, R55, R63, R6 ;  /* 0x0000003f37067224 */ /* 0x000fe200078e0206 */
[----:B------:R-:W-:Y:S01]  /*35d0*/  LOP3.LUT R63, R90, 0x7f, RZ, 0xc0, !PT ;  /* 0x0000007f5a3f7812 */ /* 0x000fe200078ec0ff */
[----:B------:R-:W-:-:S02]  /*35e0*/  @!P6 IMAD.MOV R78, RZ, RZ, -R78 ;  /* 0x000000ffff4ee224 */ /* 0x000fc400078e0a4e */
[----:B------:R-:W-:Y:S01]  /*35f0*/  IMAD.MOV.U32 R68, RZ, RZ, R58 ;  /* 0x000000ffff447224 */ /* 0x000fe200078e003a */
[----:B------:R-:W-:Y:S01]  /*3600*/  ISETP.GT.U32.AND P6, PT, R55, R6, PT ;  /* 0x000000063700720c */ /* 0x000fe20003fc4070 */
[----:B------:R-:W-:Y:S01]  /*3610*/  @!P0 IMAD.IADD R88, R88, 0x1, -R3 ;  /* 0x0000000158588824 */ /* 0x000fe200078e0a03 */
[C---:B------:R-:W-:Y:S01]  /*3620*/  ISETP.GT.U32.AND P0, PT, R3.reuse, R80, PT ;  /* 0x000000500300720c */ /* 0x040fe20003f04070 */
[----:B------:R-:W-:Y:S01]  /*3630*/  @!P2 IMAD.MOV R70, RZ, RZ, -R70 ;  /* 0x000000ffff46a224 */ /* 0x000fe200078e0a46 */
        /* <DEDUP_REMOVED lines=8> */
[----:B------:R-:W-:Y:S01]  /*36c0*/  ISETP.GT.U32.AND P3, PT, R3, R88, PT ;  /* 0x000000580300720c */ /* 0x000fe20003f64070 */
[----:B------:R-:W-:Y:S01]  /*36d0*/  @!P6 IMAD.IADD R6, R6, 0x1, -R55 ;  /* 0x000000010606e824 */ /* 0x000fe200078e0a37 */
[----:B------:R-:W-:Y:S01]  /*36e0*/  ISETP.NE.U32.AND P6, PT, R91, RZ, PT ;  /* 0x000000ff5b00720c */ /* 0x000fe20003fc5070 */
[--C-:B------:R-:W-:Y:S01]  /*36f0*/  @!P0 IMAD.IADD R80, R80, 0x1, -R3.reuse ;  /* 0x0000000150508824 */ /* 0x100fe200078e0a03 */
[----:B------:R-:W-:Y:S01]  /*3700*/  ISETP.GE.AND P0, PT, R4, RZ, PT ;  /* 0x000000ff0400720c */ /* 0x000fe20003f06270 */
[--C-:B------:R-:W-:Y:S01]  /*3710*/  @!P2 IMAD.IADD R82, R82, 0x1, -R3.reuse ;  /* 0x000000015252a824 */ /* 0x100fe200078e0a03 */
[----:B------:R-:W-:Y:S01]  /*3720*/  SEL R4, RZ, 0x110, !P6 ;  /* 0x00000110ff047807 */ /* 0x000fe20007000000 */
[--C-:B------:R-:W-:Y:S01]  /*3730*/  @!P4 IMAD.IADD R56, R56, 0x1, -R3.reuse ;  /* 0x000000013838c824 */ /* 0x100fe200078e0a03 */
[----:B------:R-:W-:Y:S01]  /*3740*/  ISETP.GE.AND P2, PT, R75, RZ, PT ;  /* 0x000000ff4b00720c */ /* 0x000fe20003f46270 */
[--C-:B------:R-:W-:Y:S01]  /*3750*/  @!P1 IMAD.IADD R84, R84, 0x1, -R3.reuse ;  /* 0x0000000154549824 */ /* 0x100fe200078e0a03 */
[----:B------:R-:W-:Y:S01]  /*3760*/  ISETP.GT.U32.AND P6, PT, R55, R6, PT ;  /* 0x000000063700720c */ /* 0x000fe20003fc4070 */
[----:B------:R-:W-:Y:S01]  /*3770*/  @!P5 IMAD.IADD R86, R86, 0x1, -R3 ;  /* 0x000000015656d824 */ /* 0x000fe200078e0a03 */
[----:B------:R-:W-:Y:S01]  /*3780*/  ISETP.GE.AND P1, PT, R77, RZ, PT ;  /* 0x000000ff4d00720c */ /* 0x000fe20003f26270 */
[C---:B------:R-:W-:Y:S01]  /*3790*/  IMAD.SHL.U32 R58, R57.reuse, 0x10, RZ ;  /* 0x00000010393a7824 */ /* 0x040fe200078e00ff */
[----:B------:R-:W-:Y:S01]  /*37a0*/  @!P3 IADD3 R88, R88, -R3, RZ ;  /* 0x800000035858b210 */ /* 0x000fe20007ffe0ff */
[----:B------:R-:W-:Y:S01]  /*37b0*/  IMAD.SHL.U32 R3, R90, 0x2, RZ ;  /* 0x000000025a037824 */ /* 0x000fe200078e00ff */
[----:B------:R-:W-:Y:S01]  /*37c0*/  LOP3.LUT R90, R224, 0x1800, RZ, 0xc0, !PT ;  /* 0x00001800e05a7812 */ /* 0x000fe200078ec0ff */
[----:B------:R-:W-:Y:S01]  /*37d0*/  IMAD R59, R57, 0x90, RZ ;  /* 0x00000090393b7824 */ /* 0x000fe200078e02ff */
[----:B------:R-:W-:-:S02]  /*37e0*/  ISETP.GE.AND P4, PT, R79, RZ, PT ;  /* 0x000000ff4f00720c */ /* 0x000fc40003f86270 */
[--C-:B------:R-:W-:Y:S01]  /*37f0*/  LOP3.LUT R61, R58, 0x30, R3.reuse, 0x78, !PT ;  /* 0x000000303a3d7812 */ /* 0x100fe200078e7803 */
[----:B------:R-:W-:Y:S01]  /*3800*/  IMAD R90, R57, 0x100, R90 ;  /* 0x00000100395a7824 */ /* 0x000fe200078e025a */
[----:B------:R-:W-:Y:S01]  /*3810*/  LOP3.LUT R2, R2, 0x1fe, R3, 0x78, !PT ;  /* 0x000001fe02027812 */ /* 0x000fe200078e7803 */
[----:B------:R-:W-:Y:S01]  /*3820*/  @!P6 IMAD.IADD R6, R6, 0x1, -R55 ;  /* 0x000000010606e824 */ /* 0x000fe200078e0a37 */
[----:B------:R-:W-:Y:S01]  /*3830*/  LOP3.LUT R58, R3, 0x10, RZ, 0xc0, !PT ;  /* 0x00000010033a7812 */ /* 0x000fe200078ec0ff */
[----:B------:R-:W-:Y:S01]  /*3840*/  IMAD.SHL.U32 R3, R63, 0x2, RZ ;  /* 0x000000023f037824 */ /* 0x000fe200078e00ff */
[----:B------:R-:W-:Y:S01]  /*3850*/  LOP3.LUT R55, RZ, c[0x0][0x17c], RZ, 0x33, !PT ;  /* 0x00005f00ff377a12 */ /* 0x000fe200078e33ff */
[----:B------:R-:W-:Y:S01]  /*3860*/  @!P2 IMAD.MOV R80, RZ, RZ, -R80 ;  /* 0x000000ffff50a224 */ /* 0x000fe200078e0a50 */
[----:B------:R-:W-:Y:S01]  /*3870*/  ISETP.NE.AND P2, PT, RZ, c[0x0][0x17c], PT ;  /* 0x00005f00ff007a0c */ /* 0x000fe20003f45270 */
[----:B------:R-:W-:Y:S01]  /*3880*/  @!P1 IMAD.MOV R82, RZ, RZ, -R82 ;  /* 0x000000ffff529224 */ /* 0x000fe200078e0a52 */
[----:B------:R-:W-:Y:S01]  /*3890*/  LOP3.LUT R3, R4, R3, RZ, 0x3c, !PT ;  /* 0x0000000304037212 */ /* 0x000fe200078e3cff */
[----:B------:R-:W-:Y:S01]  /*38a0*/  IMAD.IADD R4, R90, 0x1, R61 ;  /* 0x000000015a047824 */ /* 0x000fe200078e023d */
[----:B------:R-:W-:Y:S01]  /*38b0*/  SEL R121, R55, R23, !P2 ;  /* 0x0000001737797207 */ /* 0x000fe20005000000 */
[----:B------:R-:W-:Y:S01]  /*38c0*/  IMAD.MOV.U32 R90, RZ, RZ, R56 ;  /* 0x000000ffff5a7224 */ /* 0x000fe200078e0038 */
[----:B------:R-:W-:Y:S01]  /*38d0*/  ISETP.GE.AND P1, PT, R223, RZ, PT ;  /* 0x000000ffdf00720c */ /* 0x000fe20003f26270 */
[----:B------:R-:W-:Y:S01]  /*38e0*/  IMAD R23, R226, c[0x0][0x188], RZ ;  /* 0x00006200e2177a24 */ /* 0x000fe200078e02ff */
[----:B------:R-:W-:Y:S01]  /*38f0*/  ISETP.GE.AND P5, PT, R81, RZ, PT ;  /* 0x000000ff5100720c */ /* 0x000fe20003fa6270 */
[----:B------:R-:W-:Y:S01]  /*3900*/  @!P0 IMAD.MOV R90, RZ, RZ, -R90 ;  /* 0x000000ffff5a8224 */ /* 0x000fe200078e0a5a */
[----:B------:R-:W-:Y:S01]  /*3910*/  ISETP.NE.AND P0, PT, RZ, c[0x0][0x178], PT ;  /* 0x00005e00ff007a0c */ /* 0x000fe20003f05270 */
[----:B------:R-:W-:Y:S01]  /*3920*/  IMAD R23, R229, c[0x0][0x188], RZ ;  /* 0x00006200e5177a24 */ /* 0x000fe200078e02ff */
[----:B------:R-:W-:Y:S01]  /*3930*/  ISETP.GE.AND P3, PT, R83, RZ, PT ;  /* 0x000000ff5300720c */ /* 0x000fe20003f66270 */
[----:B------:R-:W-:Y:S01]  /*3940*/  IMAD R23, R232, c[0x0][0x188], RZ ;  /* 0x00006200e8177a24 */ /* 0x000fe200078e02ff */
[----:B------:R-:W-:Y:S01]  /*3950*/  LEA.HI R58, R91, R58, RZ, 0x1e ;  /* 0x0000003a5b3a7211 */ /* 0x000fe200078ff0ff */
[----:B------:R-:W-:Y:S01]  /*3960*/  IMAD R23, R235, c[0x0][0x188], RZ ;  /* 0x00006200eb177a24 */ /* 0x000fe200078e02ff */
[----:B------:R-:W-:Y:S01]  /*3970*/  SEL R56, R55, R5, !P2 ;  /* 0x0000000537387207 */ /* 0x000fe20005000000 */
[----:B------:R-:W-:Y:S01]  /*3980*/  IMAD R23, R238, c[0x0][0x188], RZ ;  /* 0x00006200ee177a24 */ /* 0x000fe200078e02ff */
[----:B------:R-:W-:Y:S01]  /*3990*/  LOP3.LUT R59, R59, R58, RZ, 0x3c, !PT ;  /* 0x0000003a3b3b7212 */ /* 0x000fe200078e3cff */
[----:B------:R-:W-:Y:S01]  /*39a0*/  IMAD R23, R241, c[0x0][0x188], RZ ;  /* 0x00006200f1177a24 */ /* 0x000fe200078e02ff */
[C---:B------:R-:W-:Y:S01]  /*39b0*/  SEL R57, R55.reuse, R7, !P2 ;  /* 0x0000000737397207 */ /* 0x040fe20005000000 */
[----:B------:R-:W-:Y:S01]  /*39c0*/  IMAD R23, R244, c[0x0][0x188], RZ ;  /* 0x00006200f4177a24 */ /* 0x000fe200078e02ff */
[----:B------:R-:W-:Y:S01]  /*39d0*/  SEL R58, R55, R8, !P2 ;  /* 0x00000008373a7207 */ /* 0x000fe20005000000 */
[----:B------:R-:W-:Y:S01]  /*39e0*/  IMAD R23, R247, c[0x0][0x188], RZ ;  /* 0x00006200f7177a24 */ /* 0x000fe200078e02ff */
[C---:B------:R-:W-:Y:S01]  /*39f0*/  SEL R9, R55.reuse, R9, !P2 ;  /* 0x0000000937097207 */ /* 0x040fe20005000000 */
[----:B------:R-:W-:Y:S01]  /*3a00*/  IMAD R23, R250, c[0x0][0x188], RZ ;  /* 0x00006200fa177a24 */ /* 0x000fe200078e02ff */
[----:B------:R-:W-:Y:S01]  /*3a10*/  SEL R10, R55, R10, !P2 ;  /* 0x0000000a370a7207 */ /* 0x000fe20005000000 */
[----:B------:R-:W-:Y:S01]  /*3a20*/  IMAD R23, R89, c[0x0][0x188], RZ ;  /* 0x0000620059177a24 */ /* 0x000fe200078e02ff */
[C---:B------:R-:W-:Y:S01]  /*3a30*/  SEL R11, R55.reuse, R11, !P2 ;  /* 0x0000000b370b7207 */ /* 0x040fe20005000000 */
[----:B------:R-:W-:Y:S01]  /*3a40*/  IMAD.MOV.U32 R23, RZ, RZ, R6 ;  /* 0x000000ffff177224 */ /* 0x000fe200078e0006 */
[C---:B------:R-:W-:Y:S01]  /*3a50*/  SEL R12, R55.reuse, R12, !P2 ;  /* 0x0000000c370c7207 */ /* 0x040fe20005000000 */
[----:B------:R-:W-:Y:S01]  /*3a60*/  IMAD R56, R56, c[0x0][0x190], RZ ;  /* 0x0000640038387a24 */ /* 0x000fe200078e02ff */
[C---:B------:R-:W-:Y:S01]  /*3a70*/  SEL R13, R55.reuse, R13, !P2 ;  /* 0x0000000d370d7207 */ /* 0x040fe20005000000 */
[----:B------:R-:W-:Y:S01]  /*3a80*/  @!P1 IMAD.MOV R23, RZ, RZ, -R23 ;  /* 0x000000ffff179224 */ /* 0x000fe200078e0a17 */
[----:B------:R-:W-:Y:S01]  /*3a90*/  @!P0 LOP3.LUT R23, RZ, c[0x0][0x178], RZ, 0x33, !PT ;  /* 0x00005e00ff178a12 */ /* 0x000fe200078e33ff */
[----:B------:R-:W-:Y:S01]  /*3aa0*/  @!P4 IMAD.MOV R84, RZ, RZ, -R84 ;  /* 0x000000ffff54c224 */ /* 0x000fe200078e0a54 */
[C---:B------:R-:W-:Y:S01]  /*3ab0*/  SEL R129, R55.reuse, R27, !P2 ;  /* 0x0000001b37817207 */ /* 0x040fe20005000000 */
[----:B------:R-:W-:Y:S01]  /*3ac0*/  @!P5 IMAD.MOV R86, RZ, RZ, -R86 ;  /* 0x000000ffff56d224 */ /* 0x000fe200078e0a56 */
[----:B------:R-:W-:Y:S01]  /*3ad0*/  SEL R131, R55, R28, !P2 ;  /* 0x0000001c37837207 */ /* 0x000fe20005000000 */
[----:B------:R-:W-:Y:S01]  /*3ae0*/  IMAD R23, R23, c[0x0][0x184], RZ ;  /* 0x0000610017177a24 */ /* 0x000fe200078e02ff */
[C---:B------:R-:W-:Y:S01]  /*3af0*/  SEL R133, R55.reuse, R32, !P2 ;  /* 0x0000002037857207 */ /* 0x040fe20005000000 */
[----:B------:R-:W-:Y:S01]  /*3b00*/  @!P3 IMAD.MOV R88, RZ, RZ, -R88 ;  /* 0x000000ffff58b224 */ /* 0x000fe200078e0a58 */
[----:B------:R-:W-:Y:S01]  /*3b10*/  SEL R138, R55, R31, !P2 ;  /* 0x0000001f378a7207 */ /* 0x000fe20005000000 */
        /* <DEDUP_REMOVED lines=13> */
[----:B------:R-:W-:Y:S01]  /*3bf0*/  SEL R17, R55, R17, !P2 ;  /* 0x0000001137117207 */ /* 0x000fe20005000000 */
[----:B------:R-:W-:Y:S01]  /*3c00*/  IMAD R121, R121, c[0x0][0x190], RZ ;  /* 0x0000640079797a24 */ /* 0x000fe200078e02ff */
[----:B------:R-:W-:Y:S01]  /*3c10*/  SEL R20, R55, R20, !P2 ;  /* 0x0000001437147207 */ /* 0x000fe20005000000 */
[----:B------:R-:W-:Y:S01]  /*3c20*/  IMAD R129, R129, c[0x0][0x190], RZ ;  /* 0x0000640081817a24 */ /* 0x000fe200078e02ff */
[----:B------:R-:W-:Y:S01]  /*3c30*/  LEA R42, P6, R23, c[0x0][0x160], 0x1 ;  /* 0x00005800172a7a11 */ /* 0x000fe200078c08ff */
[----:B------:R-:W-:Y:S01]  /*3c40*/  IMAD R131, R131, c[0x0][0x190], RZ ;  /* 0x0000640083837a24 */ /* 0x000fe200078e02ff */
[----:B------:R-:W-:Y:S01]  /*3c50*/  LEA R205, P0, R56, c[0x0][0x168], 0x1 ;  /* 0x00005a0038cd7a11 */ /* 0x000fe200078008ff */
        /* <DEDUP_REMOVED lines=9> */
[C---:B------:R-:W-:Y:S01]  /*3cf0*/  SEL R123, R55.reuse, R24, !P2 ;  /* 0x00000018377b7207 */ /* 0x040fe20005000000 */
[----:B------:R-:W-:Y:S01]  /*3d00*/  IMAD R24, R18, c[0x0][0x190], RZ ;  /* 0x0000640012187a24 */ /* 0x000fe200078e02ff */
[C---:B------:R-:W-:Y:S01]  /*3d10*/  SEL R125, R55.reuse, R25, !P2 ;  /* 0x00000019377d7207 */ /* 0x040fe20005000000 */
        /* <DEDUP_REMOVED lines=75> */
[----:B------:R-:W-:Y:S01]  /*41d0*/  LEA.HI.X.SX32 R43, R23, c[0x0][0x164], 0x1, P6 ;  /* 0x00005900172b7a11 */ /* 0x000fe200030f0eff */
[----:B------:R-:W-:Y:S01]  /*41e0*/  IMAD R7, R240, c[0x0][0x188], RZ ;  /* 0x00006200f0077a24 */ /* 0x000fe200078e02ff */
[----:B------:R-:W-:Y:S01]  /*41f0*/  LEA.HI.X.SX32 R36, R56, c[0x0][0x16c], 0x1, P0 ;  /* 0x00005b0038247a11 */ /* 0x000fe200000f0eff */
[----:B------:R-:W-:Y:S01]  /*4200*/  IMAD R8, R0, c[0x0][0x188], RZ ;  /* 0x0000620000087a24 */ /* 0x000fe200078e02ff */
[----:B------:R-:W-:Y:S01]  /*4210*/  LEA R30, P1, R57, c[0x0][0x168], 0x1 ;  /* 0x00005a00391e7a11 */ /* 0x000fe200078208ff */
        /* <DEDUP_REMOVED lines=13> */
[----:B------:R-:W-:Y:S01]  /*42f0*/  LEA.HI.X.SX32 R13, R57, c[0x0][0x16c], 0x1, P1 ;  /* 0x00005b00390d7a11 */ /* 0x000fe200008f0eff */
        /* <DEDUP_REMOVED lines=46> */
[----:B------:R-:W-:Y:S01]  /*45e0*/  IMAD.MOV.U32 R5, RZ, RZ, c[0x0][0x18c] ;  /* 0x00006300ff057624 */ /* 0x000fe200078e00ff */
[----:B------:R-:W-:Y:S01]  /*45f0*/  LEA R124, P4, R123, c[0x0][0x168], 0x1 ;  /* 0x00005a007b7c7a11 */ /* 0x000fe200078808ff */
[----:B------:R-:W-:Y:S01]  /*4600*/  CS2R R80, SRZ ;  /* 0x0000000000507805 */ /* 0x000fe2000001ff00 */
[----:B------:R-:W-:Y:S01]  /*4610*/  LEA R126, P5, R125, c[0x0][0x168], 0x1 ;  /* 0x00005a007d7e7a11 */ /* 0x000fe200078a08ff */
[----:B------:R-:W-:Y:S01]  /*4620*/  CS2R R82, SRZ ;  /* 0x0000000000527805 */ /* 0x000fe2000001ff00 */
[----:B------:R-:W-:Y:S01]  /*4630*/  LEA R128, P6, R127, c[0x0][0x168], 0x1 ;  /* 0x00005a007f807a11 */ /* 0x000fe200078c08ff */
[----:B------:R-:W-:Y:S01]  /*4640*/  CS2R R64, SRZ ;  /* 0x0000000000407805 */ /* 0x000fe2000001ff00 */
[----:B------:R-:W-:Y:S01]  /*4650*/  LEA R130, P0, R129, c[0x0][0x168], 0x1 ;  /* 0x00005a0081827a11 */ /* 0x000fe200078008ff */
[----:B------:R-:W-:Y:S01]  /*4660*/  CS2R R66, SRZ ;  /* 0x0000000000427805 */ /* 0x000fe2000001ff00 */
[----:B------:R-:W-:Y:S01]  /*4670*/  LEA.HI.X.SX32 R26, R26, c[0x0][0x16c], 0x1, P1 ;  /* 0x00005b001a1a7a11 */ /* 0x000fe200008f0eff */
        /* <DEDUP_REMOVED lines=8> */
[----:B------:R-:W-:Y:S01]  /*4700*/  IMAD.SHL.U32 R5, R5, 0x80, RZ ;  /* 0x0000008005057824 */ /* 0x000fe200078e00ff */
[----:B------:R-:W-:Y:S01]  /*4710*/  LEA.HI.X.SX32 R127, R127, c[0x0][0x16c], 0x1, P6 ;  /* 0x00005b007f7f7a11 */ /* 0x000fe200030f0eff */
[----:B------:R-:W-:Y:S01]  /*4720*/  CS2R R76, SRZ ;  /* 0x00000000004c7805 */ /* 0x000fe2000001ff00 */
[----:B------:R-:W-:Y:S01]  /*4730*/  LEA.HI.X.SX32 R129, R129, c[0x0][0x16c], 0x1, P0 ;  /* 0x00005b0081817a11 */ /* 0x000fe200000f0eff */
[----:B------:R-:W-:Y:S01]  /*4740*/  CS2R R78, SRZ ;  /* 0x00000000004e7805 */ /* 0x000fe2000001ff00 */
[----:B------:R-:W-:-:S02]  /*4750*/  LEA R132, P1, R131, c[0x0][0x168], 0x1 ;  /* 0x00005a0083847a11 */ /* 0x000fc400078208ff */
[----:B------:R-:W-:Y:S02]  /*4760*/  LEA R134, P2, R133, c[0x0][0x168], 0x1 ;  /* 0x00005a0085867a11 */ /* 0x000fe400078408ff */
[----:B------:R-:W-:Y:S02]  /*4770*/  LEA R136, P3, R135, c[0x0][0x168], 0x1 ;  /* 0x00005a0087887a11 */ /* 0x000fe400078608ff */
[----:B------:R-:W-:Y:S02]  /*4780*/  LEA R208, P4, R137, c[0x0][0x168], 0x1 ;  /* 0x00005a0089d07a11 */ /* 0x000fe400078808ff */
[----:B------:R-:W-:Y:S02]  /*4790*/  LEA R139, P5, R138, c[0x0][0x168], 0x1 ;  /* 0x00005a008a8b7a11 */ /* 0x000fe400078a08ff */
[----:B------:R-:W-:Y:S02]  /*47a0*/  LEA R141, P6, R140, c[0x0][0x168], 0x1 ;  /* 0x00005a008c8d7a11 */ /* 0x000fe400078c08ff */
[----:B------:R-:W-:-:S02]  /*47b0*/  LEA R209, P0, R142, c[0x0][0x168], 0x1 ;  /* 0x00005a008ed17a11 */ /* 0x000fc400078008ff */
[----:B------:R-:W-:Y:S02]  /*47c0*/  LEA.HI.X.SX32 R131, R131, c[0x0][0x16c], 0x1, P1 ;  /* 0x00005b0083837a11 */ /* 0x000fe400008f0eff */
[----:B------:R-:W-:Y:S02]  /*47d0*/  LEA.HI.X.SX32 R133, R133, c[0x0][0x16c], 0x1, P2 ;  /* 0x00005b0085857a11 */ /* 0x000fe400010f0eff */
[----:B------:R-:W-:Y:S02]  /*47e0*/  LEA.HI.X.SX32 R135, R135, c[0x0][0x16c], 0x1, P3 ;  /* 0x00005b0087877a11 */ /* 0x000fe400018f0eff */
[----:B------:R-:W-:Y:S02]  /*47f0*/  LEA.HI.X.SX32 R137, R137, c[0x0][0x16c], 0x1, P4 ;  /* 0x00005b0089897a11 */ /* 0x000fe400020f0eff */
[----:B------:R-:W-:Y:S02]  /*4800*/  LEA.HI.X.SX32 R138, R138, c[0x0][0x16c], 0x1, P5 ;  /* 0x00005b008a8a7a11 */ /* 0x000fe400028f0eff */
[----:B------:R-:W-:-:S02]  /*4810*/  LEA.HI.X.SX32 R140, R140, c[0x0][0x16c], 0x1, P6 ;  /* 0x00005b008c8c7a11 */ /* 0x000fc400030f0eff */
[----:B------:R-:W-:Y:S02]  /*4820*/  LEA.HI.X.SX32 R142, R142, c[0x0][0x16c], 0x1, P0 ;  /* 0x00005b008e8e7a11 */ /* 0x000fe400000f0eff */
[----:B------:R-:W-:Y:S02]  /*4830*/  LEA R144, P1, R143, c[0x0][0x168], 0x1 ;  /* 0x00005a008f907a11 */ /* 0x000fe400078208ff */
[----:B------:R-:W-:Y:S02]  /*4840*/  LEA R146, P2, R145, c[0x0][0x168], 0x1 ;  /* 0x00005a0091927a11 */ /* 0x000fe400078408ff */
[----:B------:R-:W-:Y:S02]  /*4850*/  LEA R210, P3, R147, c[0x0][0x168], 0x1 ;  /* 0x00005a0093d27a11 */ /* 0x000fe400078608ff */
[----:B------:R-:W-:Y:S02]  /*4860*/  LEA R149, P4, R148, c[0x0][0x168], 0x1 ;  /* 0x00005a0094957a11 */ /* 0x000fe400078808ff */
[----:B------:R-:W-:-:S02]  /*4870*/  LEA R186, P5, R150, c[0x0][0x168], 0x1 ;  /* 0x00005a0096ba7a11 */ /* 0x000fc400078a08ff */
[----:B------:R-:W-:Y:S02]  /*4880*/  LEA R211, P6, R187, c[0x0][0x168], 0x1 ;  /* 0x00005a00bbd37a11 */ /* 0x000fe400078c08ff */
[----:B------:R-:W-:Y:S02]  /*4890*/  LEA R152, P0, R151, c[0x0][0x168], 0x1 ;  /* 0x00005a0097987a11 */ /* 0x000fe400078008ff */
[----:B------:R-:W-:Y:S02]  /*48a0*/  LEA.HI.X.SX32 R143, R143, c[0x0][0x16c], 0x1, P1 ;  /* 0x00005b008f8f7a11 */ /* 0x000fe400008f0eff */
[----:B------:R-:W-:Y:S02]  /*48b0*/  LEA.HI.X.SX32 R145, R145, c[0x0][0x16c], 0x1, P2 ;  /* 0x00005b0091917a11 */ /* 0x000fe400010f0eff */
[----:B------:R-:W-:Y:S02]  /*48c0*/  LEA.HI.X.SX32 R147, R147, c[0x0][0x16c], 0x1, P3 ;  /* 0x00005b0093937a11 */ /* 0x000fe400018f0eff */
[----:B------:R-:W-:-:S02]  /*48d0*/  LEA.HI.X.SX32 R148, R148, c[0x0][0x16c], 0x1, P4 ;  /* 0x00005b0094947a11 */ /* 0x000fc400020f0eff */
[----:B------:R-:W-:Y:S02]  /*48e0*/  LEA.HI.X.SX32 R150, R150, c[0x0][0x16c], 0x1, P5 ;  /* 0x00005b0096967a11 */ /* 0x000fe400028f0eff */
[----:B------:R-:W-:Y:S02]  /*48f0*/  LEA.HI.X.SX32 R187, R187, c[0x0][0x16c], 0x1, P6 ;  /* 0x00005b00bbbb7a11 */ /* 0x000fe400030f0eff */
[----:B------:R-:W-:Y:S02]  /*4900*/  LEA.HI.X.SX32 R151, R151, c[0x0][0x16c], 0x1, P0 ;  /* 0x00005b0097977a11 */ /* 0x000fe400000f0eff */
[----:B------:R-:W-:Y:S02]  /*4910*/  LEA R154, P1, R153, c[0x0][0x168], 0x1 ;  /* 0x00005a00999a7a11 */ /* 0x000fe400078208ff */
[----:B------:R-:W-:Y:S02]  /*4920*/  LEA R212, P2, R188, c[0x0][0x168], 0x1 ;  /* 0x00005a00bcd47a11 */ /* 0x000fe400078408ff */
[----:B------:R-:W-:-:S02]  /*4930*/  LEA R156, P3, R155, c[0x0][0x168], 0x1 ;  /* 0x00005a009b9c7a11 */ /* 0x000fc400078608ff */
[----:B------:R-:W-:Y:S02]  /*4940*/  LEA R189, P4, R157, c[0x0][0x168], 0x1 ;  /* 0x00005a009dbd7a11 */ /* 0x000fe400078808ff */
[----:B------:R-:W-:Y:S02]  /*4950*/  LEA R213, P5, R190, c[0x0][0x168], 0x1 ;  /* 0x00005a00bed57a11 */ /* 0x000fe400078a08ff */
[----:B------:R-:W-:Y:S02]  /*4960*/  LEA R159, P6, R158, c[0x0][0x168], 0x1 ;  /* 0x00005a009e9f7a11 */ /* 0x000fe400078c08ff */
[----:B------:R-:W-:Y:S02]  /*4970*/  LEA R191, P0, R160, c[0x0][0x168], 0x1 ;  /* 0x00005a00a0bf7a11 */ /* 0x000fe400078008ff */
[----:B------:R-:W-:Y:S02]  /*4980*/  LEA.HI.X.SX32 R153, R153, c[0x0][0x16c], 0x1, P1 ;  /* 0x00005b0099997a11 */ /* 0x000fe400008f0eff */
[----:B------:R-:W-:-:S02]  /*4990*/  LEA.HI.X.SX32 R188, R188, c[0x0][0x16c], 0x1, P2 ;  /* 0x00005b00bcbc7a11 */ /* 0x000fc400010f0eff */
[----:B------:R-:W-:Y:S02]  /*49a0*/  LEA.HI.X.SX32 R155, R155, c[0x0][0x16c], 0x1, P3 ;  /* 0x00005b009b9b7a11 */ /* 0x000fe400018f0eff */
[----:B------:R-:W-:Y:S02]  /*49b0*/  LEA.HI.X.SX32 R157, R157, c[0x0][0x16c], 0x1, P4 ;  /* 0x00005b009d9d7a11 */ /* 0x000fe400020f0eff */
[----:B------:R-:W-:Y:S02]  /*49c0*/  LEA.HI.X.SX32 R190, R190, c[0x0][0x16c], 0x1, P5 ;  /* 0x00005b00bebe7a11 */ /* 0x000fe400028f0eff */
[----:B------:R-:W-:Y:S02]  /*49d0*/  LEA.HI.X.SX32 R158, R158, c[0x0][0x16c], 0x1, P6 ;  /* 0x00005b009e9e7a11 */ /* 0x000fe400030f0eff */
[----:B------:R-:W-:Y:S02]  /*49e0*/  LEA.HI.X.SX32 R160, R160, c[0x0][0x16c], 0x1, P0 ;  /* 0x00005b00a0a07a11 */ /* 0x000fe400000f0eff */
        /* <DEDUP_REMOVED lines=21> */
[----:B------:R-:W-:Y:S02]  /*4b40*/  SHF.R.S32.HI R6, RZ, 0x1f, R7 ;  /* 0x0000001fff067819 */ /* 0x000fe40000011407 */
[----:B------:R-:W-:Y:S02]  /*4b50*/  LEA.HI.X.SX32 R171, R171, c[0x0][0x16c], 0x1, P1 ;  /* 0x00005b00abab7a11 */ /* 0x000fe400008f0eff */
[----:B------:R-:W-:Y:S02]  /*4b60*/  LEA.HI.X.SX32 R173, R173, c[0x0][0x16c], 0x1, P2 ;  /* 0x00005b00adad7a11 */ /* 0x000fe400010f0eff */
[----:B------:R-:W-:-:S02]  /*4b70*/  LEA.HI.X.SX32 R196, R196, c[0x0][0x16c], 0x1, P3 ;  /* 0x00005b00c4c47a11 */ /* 0x000fc400018f0eff */
[----:B------:R-:W-:Y:S02]  /*4b80*/  LEA.HI.X.SX32 R174, R174, c[0x0][0x16c], 0x1, P4 ;  /* 0x00005b00aeae7a11 */ /* 0x000fe400020f0eff */
[----:B------:R-:W-:Y:S02]  /*4b90*/  LEA.HI.X.SX32 R176, R176, c[0x0][0x16c], 0x1, P5 ;  /* 0x00005b00b0b07a11 */ /* 0x000fe400028f0eff */
[----:B------:R-:W-:Y:S02]  /*4ba0*/  LEA.HI.X.SX32 R198, R198, c[0x0][0x16c], 0x1, P6 ;  /* 0x00005b00c6c67a11 */ /* 0x000fe400030f0eff */
[----:B------:R-:W-:Y:S02]  /*4bb0*/  LEA.HI.X.SX32 R177, R177, c[0x0][0x16c], 0x1, P0 ;  /* 0x00005b00b1b17a11 */ /* 0x000fe400000f0eff */
[----:B------:R-:W-:Y:S02]  /*4bc0*/  LOP3.LUT R8, R59, 0x400, R224, 0xf8, !PT ;  /* 0x000004003b087812 */ /* 0x000fe400078ef8e0 */
[----:B------:R-:W-:-:S02]  /*4bd0*/  LEA R199, P1, R178, c[0x0][0x168], 0x1 ;  /* 0x00005a00b2c77a11 */ /* 0x000fc400078208ff */
[----:B------:R-:W-:Y:S02]  /*4be0*/  LEA R217, P2, R200, c[0x0][0x168], 0x1 ;  /* 0x00005a00c8d97a11 */ /* 0x000fe400078408ff */
[----:B------:R-:W-:Y:S02]  /*4bf0*/  LEA R183, P3, R179, c[0x0][0x168], 0x1 ;  /* 0x00005a00b3b77a11 */ /* 0x000fe400078608ff */
[----:B------:R-:W-:Y:S02]  /*4c00*/  LEA R201, P4, R180, c[0x0][0x168], 0x1 ;  /* 0x00005a00b4c97a11 */ /* 0x000fe400078808ff */
[----:B------:R-:W-:Y:S02]  /*4c10*/  LEA R202, P5, R181, c[0x0][0x168], 0x1 ;  /* 0x00005a00b5ca7a11 */ /* 0x000fe400078a08ff */
[----:B------:R-:W-:Y:S02]  /*4c20*/  LEA R203, P6, R184, c[0x0][0x168], 0x1 ;  /* 0x00005a00b8cb7a11 */ /* 0x000fe400078c08ff */
[----:B------:R-:W-:-:S02]  /*4c30*/  LEA R204, P0, R185, c[0x0][0x168], 0x1 ;  /* 0x00005a00b9cc7a11 */ /* 0x000fc400078008ff */
[C---:B------:R-:W-:Y:S01]  /*4c40*/  SHF.L.U64.HI R6, R7.reuse, 0x1, R6 ;  /* 0x0000000107067819 */ /* 0x040fe20000010206 */
[----:B------:R-:W-:Y:S01]  /*4c50*/  IMAD.SHL.U32 R7, R7, 0x2, RZ ;  /* 0x0000000207077824 */ /* 0x000fe200078e00ff */
[----:B------:R-:W-:Y:S02]  /*4c60*/  LEA.HI.X.SX32 R178, R178, c[0x0][0x16c], 0x1, P1 ;  /* 0x00005b00b2b27a11 */ /* 0x000fe400008f0eff */
[----:B------:R-:W-:Y:S02]  /*4c70*/  LEA.HI.X.SX32 R200, R200, c[0x0][0x16c], 0x1, P2 ;  /* 0x00005b00c8c87a11 */ /* 0x000fe400010f0eff */
[----:B------:R-:W-:Y:S02]  /*4c80*/  LEA.HI.X.SX32 R179, R179, c[0x0][0x16c], 0x1, P3 ;  /* 0x00005b00b3b37a11 */ /* 0x000fe400018f0eff */
[----:B------:R-:W-:Y:S02]  /*4c90*/  LEA.HI.X.SX32 R180, R180, c[0x0][0x16c], 0x1, P4 ;  /* 0x00005b00b4b47a11 */ /* 0x000fe400020f0eff */
[----:B------:R-:W-:-:S02]  /*4ca0*/  LEA.HI.X.SX32 R181, R181, c[0x0][0x16c], 0x1, P5 ;  /* 0x00005b00b5b57a11 */ /* 0x000fc400028f0eff */
[----:B------:R-:W-:Y:S02]  /*4cb0*/  LEA.HI.X.SX32 R184, R184, c[0x0][0x16c], 0x1, P6 ;  /* 0x00005b00b8b87a11 */ /* 0x000fe400030f0eff */
[----:B------:R-:W-:Y:S02]  /*4cc0*/  LEA.HI.X.SX32 R185, R185, c[0x0][0x16c], 0x1, P0 ;  /* 0x00005b00b9b97a11 */ /* 0x000fe400000f0eff */
[----:B------:R-:W-:Y:S02]  /*4cd0*/  LOP3.LUT R222, R2, 0x40, RZ, 0x3c, !PT ;  /* 0x0000004002de7812 */ /* 0x000fe400078e3cff */
[C---:B------:R-:W-:Y:S02]  /*4ce0*/  LOP3.LUT R221, R3.reuse, 0x20, RZ, 0x3c, !PT ;  /* 0x0000002003dd7812 */ /* 0x040fe400078e3cff */
[C---:B------:R-:W-:Y:S02]  /*4cf0*/  LOP3.LUT R220, R3.reuse, 0x40, RZ, 0x3c, !PT ;  /* 0x0000004003dc7812 */ /* 0x040fe400078e3cff */
[----:B------:R-:W-:-:S02]  /*4d00*/  LOP3.LUT R219, R3, 0x60, RZ, 0x3c, !PT ;  /* 0x0000006003db7812 */ /* 0x000fc400078e3cff */
[----:B------:R-:W-:Y:S02]  /*4d10*/  LOP3.LUT R38, R4, 0x40, RZ, 0x3c, !PT ;  /* 0x0000004004267812 */ /* 0x000fe400078e3cff */
[----:B------:R-:W-:Y:S02]  /*4d20*/  LOP3.LUT R11, R8, 0x40, RZ, 0x3c, !PT ;  /* 0x00000040080b7812 */ /* 0x000fe400078e3cff */
.L_x_3:
[C---:B------:R-:W-:Y:S01]  /*4d30*/  ISETP.GE.AND P0, PT, R0.reuse, UR4, PT ;  /* 0x0000000400007c0c */ /* 0x040fe2000bf06270 */
[C---:B------:R-:W-:Y:S01]  /*4d40*/  IMAD R44, R0.reuse, c[0x0][0x188], RZ ;  /* 0x00006200002c7a24 */ /* 0x040fe200078e02ff */
[----:B------:R-:W-:Y:S02]  /*4d50*/  PRMT R89, RZ, 0x7610, R89 ;  /* 0x00007610ff597816 */ /* 0x000fe40000000059 */
[----:B------:R-:W-:Y:S01]  /*4d60*/  LOP3.LUT R47, R0, 0x8, RZ, 0xfc, !PT ;  /* 0x00000008002f7812 */ /* 0x000fe200078efcff */
[----:B------:R-:W-:Y:S01]  /*4d70*/  IMAD.WIDE R44, R44, 0x2, R42 ;  /* 0x000000022c2c7825 */ /* 0x000fe200078e022a */
[----:B------:R-:W-:Y:S02]  /*4d80*/  LOP3.LUT R46, R0, 0x8, RZ, 0xfc, !PT ;  /* 0x00000008002e7812 */ /* 0x000fe400078efcff */
[----:B------:R-:W-:-:S03]  /*4d90*/  ISETP.GE.AND P1, PT, R47, UR4, PT ;  /* 0x000000042f007c0c */ /* 0x000fc6000bf26270 */
[----:B------:R-:W-:Y:S02]  /*4da0*/  IMAD R46, R46, c[0x0][0x188], RZ ;  /* 0x000062002e2e7a24 */ /* 0x000fe400078e02ff */
[----:B------:R0:W2:Y:S01]  /*4db0*/  @!P0 LDG.E.U16 R89, [R44.64] ;  /* 0x000000062c598981 */ /* 0x0000a2000c1e1500 */
[----:B------:R-:W-:Y:S02]  /*4dc0*/  PRMT R90, RZ, 0x7610, R90 ;  /* 0x00007610ff5a7816 */ /* 0x000fe4000000005a */
[----:B------:R-:W-:Y:S01]  /*4dd0*/  ISETP.GE.AND P0, PT, R252, UR4, PT ;  /* 0x00000004fc007c0c */ /* 0x000fe2000bf06270 */
[----:B0-----:R-:W-:Y:S01]  /*4de0*/  IMAD.WIDE R44, R46, 0x2, R42 ;  /* 0x000000022e2c7825 */ /* 0x001fe200078e022a */
[----:B------:R-:W-:-:S03]  /*4df0*/  PRMT R91, RZ, 0x7610, R91 ;  /* 0x00007610ff5b7816 */ /* 0x000fc6000000005b */
[----:B------:R-:W-:Y:S01]  /*4e00*/  IMAD R46, R252, c[0x0][0x188], RZ ;  /* 0x00006200fc2e7a24 */ /* 0x000fe200078e02ff */
[----:B------:R0:W3:Y:S01]  /*4e10*/  @!P1 LDG.E.U16 R90, [R44.64] ;  /* 0x000000062c5a9981 */ /* 0x0000e2000c1e1500 */
[----:B------:R-:W-:Y:S02]  /*4e20*/  ISETP.GE.AND P1, PT, R250, UR4, PT ;  /* 0x00000004fa007c0c */ /* 0x000fe4000bf26270 */
[----:B0-----:R-:W-:Y:S01]  /*4e30*/  IMAD.WIDE R44, R46, 0x2, R42 ;  /* 0x000000022e2c7825 */ /* 0x001fe200078e022a */
[----:B------:R-:W-:-:S03]  /*4e40*/  PRMT R92, RZ, 0x7610, R92 ;  /* 0x00007610ff5c7816 */ /* 0x000fc6000000005c */
[----:B------:R-:W-:Y:S01]  /*4e50*/  IMAD R46, R250, c[0x0][0x188], RZ ;  /* 0x00006200fa2e7a24 */ /* 0x000fe200078e02ff */
[----:B------:R0:W4:Y:S01]  /*4e60*/  @!P0 LDG.E.U16 R91, [R44.64] ;  /* 0x000000062c5b8981 */ /* 0x000122000c1e1500 */
[----:B------:R-:W-:Y:S02]  /*4e70*/  ISETP.GE.AND P0, PT, R248, UR4, PT ;  /* 0x00000004f8007c0c */ /* 0x000fe4000bf06270 */
[----:B0-----:R-:W-:Y:S01]  /*4e80*/  IMAD.WIDE R44, R46, 0x2, R42 ;  /* 0x000000022e2c7825 */ /* 0x001fe200078e022a */
[----:B------:R-:W-:-:S03]  /*4e90*/  PRMT R93, RZ, 0x7610, R93 ;  /* 0x00007610ff5d7816 */ /* 0x000fc6000000005d */
[----:B------:R-:W-:Y:S01]  /*4ea0*/  IMAD R46, R248, c[0x0][0x188], RZ ;  /* 0x00006200f82e7a24 */ /* 0x000fe200078e02ff */
[----:B------:R0:W5:Y:S01]  /*4eb0*/  @!P1 LDG.E.U16 R92, [R44.64] ;  /* 0x000000062c5c9981 */ /* 0x000162000c1e1500 */
[----:B------:R-:W-:Y:S02]  /*4ec0*/  ISETP.GE.AND P1, PT, R246, UR4, PT ;  /* 0x00000004f6007c0c */ /* 0x000fe4000bf26270 */
[----:B------:R-:W-:Y:S02]  /*4ed0*/  PRMT R94, RZ, 0x7610, R94 ;  /* 0x00007610ff5e7816 */ /* 0x000fe4000000005e */
[----:B------:R-:W-:Y:S01]  /*4ee0*/  LOP3.LUT R47, R0, 0x4, RZ, 0xfc, !PT ;  /* 0x00000004002f7812 */ /* 0x000fe200078efcff */
[----:B0-----:R-:W-:-:S04]  /*4ef0*/  IMAD.WIDE R44, R46, 0x2, R42 ;  /* 0x000000022e2c7825 */ /* 0x001fc800078e022a */
[----:B------:R-:W-:Y:S01]  /*4f00*/  IMAD R46, R246, c[0x0][0x188], RZ ;  /* 0x00006200f62e7a24 */ /* 0x000fe200078e02ff */
[----:B------:R0:W2:Y:S01]  /*4f10*/  @!P0 LDG.E.U16 R93, [R44.64] ;  /* 0x000000062c5d8981 */ /* 0x0000a2000c1e1500 */
[----:B------:R-:W-:Y:S02]  /*4f20*/  ISETP.GE.AND P2, PT, R244, UR4, PT ;  /* 0x00000004f4007c0c */ /* 0x000fe4000bf46270 */
[C---:B------:R-:W-:Y:S01]  /*4f30*/  ISETP.GE.AND P0, PT, R47.reuse, UR4, PT ;  /* 0x000000042f007c0c */ /* 0x040fe2000bf06270 */
[----:B------:R-:W-:Y:S02]  /*4f40*/  IMAD R47, R47, c[0x0][0x188], RZ ;  /* 0x000062002f2f7a24 */ /* 0x000fe400078e02ff */
[----:B0-----:R-:W-:-:S05]  /*4f50*/  IMAD.WIDE R44, R46, 0x2, R42 ;  /* 0x000000022e2c7825 */ /* 0x001fca00078e022a */
[----:B------:R0:W2:Y:S01]  /*4f60*/  @!P1 LDG.E.U16 R94, [R44.64] ;  /* 0x000000062c5e9981 */ /* 0x0000a2000c1e1500 */
[----:B------:R-:W-:Y:S01]  /*4f70*/  IMAD R46, R244, c[0x0][0x188], RZ ;  /* 0x00006200f42e7a24 */ /* 0x000fe200078e02ff */
[----:B------:R-:W-:Y:S02]  /*4f80*/  LOP3.LUT R48, R0, 0xc, RZ, 0xfc, !PT ;  /* 0x0000000c00307812 */ /* 0x000fe400078efcff */
[----:B------:R-:W-:Y:S02]  /*4f90*/  PRMT R95, RZ, 0x7610, R95 ;  /* 0x00007610ff5f7816 */ /* 0x000fe4000000005f */
[----:B------:R-:W-:Y:S02]  /*4fa0*/  ISETP.GE.AND P1, PT, R48, UR4, PT ;  /* 0x0000000430007c0c */ /* 0x000fe4000bf26270 */
[----:B------:R-:W-:Y:S01]  /*4fb0*/  PRMT R57, RZ, 0x7610, R57 ;  /* 0x00007610ff397816 */ /* 0x000fe20000000039 */
[----:B0-----:R-:W-:Y:S01]  /*4fc0*/  IMAD.WIDE R44, R47, 0x2, R42 ;  /* 0x000000022f2c7825 */ /* 0x001fe200078e022a */
[----:B------:R-:W-:-:S03]  /*4fd0*/  ISETP.GE.AND P4, PT, R242, UR4, PT ;  /* 0x00000004f2007c0c */ /* 0x000fc6000bf86270 */
[----:B------:R-:W-:Y:S01]  /*4fe0*/  IMAD.WIDE R46, R46, 0x2, R42 ;  /* 0x000000022e2e7825 */ /* 0x000fe200078e022a */
[----:B------:R0:W2:Y:S04]  /*4ff0*/  @!P0 LDG.E.U16 R57, [R44.64] ;  /* 0x000000062c398981 */ /* 0x0000a8000c1e1500 */
[----:B------:R1:W2:Y:S01]  /*5000*/  @!P2 LDG.E.U16 R95, [R46.64] ;  /* 0x000000062e5fa981 */ /* 0x0002a2000c1e1500 */
[----:B------:R-:W-:Y:S01]  /*5010*/  IMAD R48, R48, c[0x0][0x188], RZ ;  /* 0x0000620030307a24 */ /* 0x000fe200078e02ff */
[----:B------:R-:W-:Y:S01]  /*5020*/  PRMT R51, RZ, 0x7610, R51 ;  /* 0x00007610ff337816 */ /* 0x000fe20000000033 */
[----:B------:R-:W-:Y:S01]  /*5030*/  IMAD R114, R242, c[0x0][0x188], RZ ;  /* 0x00006200f2727a24 */ /* 0x000fe200078e02ff */
[----:B------:R-:W-:Y:S01]  /*5040*/  PRMT R96, RZ, 0x7610, R96 ;  /* 0x00007610ff607816 */ /* 0x000fe20000000060 */
[----:B------:R-:W-:Y:S01]  /*5050*/  IMAD R113, R251, c[0x0][0x188], RZ ;  /* 0x00006200fb717a24 */ /* 0x000fe200078e02ff */
[----:B------:R-:W-:Y:S01]  /*5060*/  ISETP.GE.AND P3, PT, R249, UR4, PT ;  /* 0x00000004f9007c0c */ /* 0x000fe2000bf66270 */
[----:B------:R-:W-:Y:S01]  /*5070*/  IMAD.WIDE R48, R48, 0x2, R42 ;  /* 0x0000000230307825 */ /* 0x000fe200078e022a */
[----:B------:R-:W-:-:S02]  /*5080*/  ISETP.GE.AND P0, PT, R240, UR4, PT ;  /* 0x00000004f0007c0c */ /* 0x000fc4000bf06270 */
[----:B------:R-:W-:Y:S01]  /*5090*/  ISETP.GE.AND P2, PT, R251, UR4, PT ;  /* 0x00000004fb007c0c */ /* 0x000fe2000bf46270 */
[----:B0-----:R-:W-:Y:S01]  /*50a0*/  IMAD.WIDE R44, R114, 0x2, R42 ;  /* 0x00000002722c7825 */ /* 0x001fe200078e022a */
[----:B------:R0:W2:Y:S01]  /*50b0*/  @!P1 LDG.E.U16 R51, [R48.64] ;  /* 0x0000000630339981 */ /* 0x0000a2000c1e1500 */
[----:B------:R-:W-:Y:S02]  /*50c0*/  PRMT R50, RZ, 0x7610, R50 ;  /* 0x00007610ff327816 */ /* 0x000fe40000000032 */
[----:B-1----:R-:W-:Y:S01]  /*50d0*/  IMAD.WIDE R46, R113, 0x2, R42 ;  /* 0x00000002712e7825 */ /* 0x002fe200078e022a */
[----:B------:R1:W2:Y:S03]  /*50e0*/  @!P4 LDG.E.U16 R96, [R44.64] ;  /* 0x000000062c60c981 */ /* 0x0002a6000c1e1500 */
[----:B------:R-:W-:Y:S01]  /*50f0*/  IMAD R113, R249, c[0x0][0x188], RZ ;  /* 0x00006200f9717a24 */ /* 0x000fe200078e02ff */
[----:B------:R-:W-:-:S03]  /*5100*/  PRMT R56, RZ, 0x7610, R56 ;  /* 0x00007610ff387816 */ /* 0x000fc60000000038 */
[----:B0-----:R-:W-:Y:S01]  /*5110*/  IMAD.WIDE R48, R113, 0x2, R42 ;  /* 0x0000000271307825 */ /* 0x001fe200078e022a */
[----:B------:R-:W-:Y:S01]  /*5120*/  PRMT R97, RZ, 0x7610, R97 ;  /* 0x00007610ff617816 */ /* 0x000fe20000000061 */
[----:B------:R0:W2:Y:S02]  /*5130*/  @!P2 LDG.E.U16 R50, [R46.64] ;  /* 0x000000062e32a981 */ /* 0x0000a4000c1e1500 */
[----:B------:R-:W-:Y:S02]  /*5140*/  IMAD R113, R240, c[0x0][0x188], RZ ;  /* 0x00006200f0717a24 */ /* 0x000fe400078e02ff */
[----:B------:R0:W2:Y:S02]  /*5150*/  @!P3 LDG.E.U16 R56, [R48.64] ;  /* 0x000000063038b981 */ /* 0x0000a4000c1e1500 */
[----:B-1----:R-:W-:Y:S01]  /*5160*/  IMAD.WIDE R44, R113, 0x2, R42 ;  /* 0x00000002712c7825 */ /* 0x002fe200078e022a */
[----:B------:R-:W-:Y:S02]  /*5170*/  ISETP.GE.AND P3, PT, R238, UR4, PT ;  /* 0x00000004ee007c0c */ /* 0x000fe4000bf66270 */
[----:B------:R-:W-:-:S02]  /*5180*/  ISETP.GE.AND P1, PT, R247, UR4, PT ;  /* 0x00000004f7007c0c */ /* 0x000fc4000bf26270 */
[----:B------:R1:W2:Y:S01]  /*5190*/  @!P0 LDG.E.U16 R97, [R44.64] ;  /* 0x000000062c618981 */ /* 0x0002a2000c1e1500 */
[----:B------:R-:W-:Y:S01]  /*51a0*/  IMAD R113, R238, c[0x0][0x188], RZ ;  /* 0x00006200ee717a24 */ /* 0x000fe200078e02ff */
[----:B------:R-:W-:Y:S01]  /*51b0*/  ISETP.GE.AND P2, PT, R245, UR4, PT ;  /* 0x00000004f5007c0c */ /* 0x000fe2000bf46270 */
[----:B------:R-:W-:Y:S01]  /*51c0*/  IMAD R115, R247, c[0x0][0x188], RZ ;  /* 0x00006200f7737a24 */ /* 0x000fe200078e02ff */
[----:B------:R-:W-:Y:S01]  /*51d0*/  PRMT R98, RZ, 0x7610, R98 ;  /* 0x00007610ff627816 */ /* 0x000fe20000000062 */
[----:B------:R-:W-:Y:S01]  /*51e0*/  IMAD R114, R245, c[0x0][0x188], RZ ;  /* 0x00006200f5727a24 */ /* 0x000fe200078e02ff */
[----:B------:R-:W-:Y:S01]  /*51f0*/  ISETP.GE.AND P0, PT, R243, UR4, PT ;  /* 0x00000004f3007c0c */ /* 0x000fe2000bf06270 */
[----:B0-----:R-:W-:Y:S01]  /*5200*/  IMAD.WIDE R48, R113, 0x2, R42 ;  /* 0x0000000271307825 */ /* 0x001fe200078e022a */
[----:B------:R-:W-:Y:S02]  /*5210*/  PRMT R59, RZ, 0x7610, R59 ;  /* 0x00007610ff3b7816 */ /* 0x000fe4000000003b */
[----:B------:R-:W-:Y:S01]  /*5220*/  ISETP.GE.AND P4, PT, R236, UR4, PT ;  /* 0x00000004ec007c0c */ /* 0x000fe2000bf86270 */
[----:B-1----:R-:W-:Y:S01]  /*5230*/  IMAD.WIDE R44, R115, 0x2, R42 ;  /* 0x00000002732c7825 */ /* 0x002fe200078e022a */
[----:B------:R-:W-:Y:S01]  /*5240*/  PRMT R58, RZ, 0x7610, R58 ;  /* 0x00007610ff3a7816 */ /* 0x000fe2000000003a */
[----:B------:R0:W2:Y:S02]  /*5250*/  @!P3 LDG.E.U16 R98, [R48.64] ;  /* 0x000000063062b981 */ /* 0x0000a4000c1e1500 */
[----:B------:R-:W-:-:S02]  /*5260*/  IMAD.WIDE R46, R114, 0x2, R42 ;  /* 0x00000002722e7825 */ /* 0x000fc400078e022a */
[----:B------:R1:W2:Y:S02]  /*5270*/  @!P1 LDG.E.U16 R59, [R44.64] ;  /* 0x000000062c3b9981 */ /* 0x0002a4000c1e1500 */
[----:B------:R-:W-:Y:S01]  /*5280*/  IMAD R114, R243, c[0x0][0x188], RZ ;  /* 0x00006200f3727a24 */ /* 0x000fe200078e02ff */
[----:B------:R-:W-:Y:S01]  /*5290*/  ISETP.GE.AND P1, PT, R241, UR4, PT ;  /* 0x00000004f1007c0c */ /* 0x000fe2000bf26270 */
[----:B------:R-:W-:Y:S01]  /*52a0*/  IMAD R113, R236, c[0x0][0x188], RZ ;  /* 0x00006200ec717a24 */ /* 0x000fe200078e02ff */
[----:B------:R1:W2:Y:S01]  /*52b0*/  @!P2 LDG.E.U16 R58, [R46.64] ;  /* 0x000000062e3aa981 */ /* 0x0002a2000c1e1500 */
[----:B0-----:R-:W-:Y:S02]  /*52c0*/  PRMT R48, RZ, 0x7610, R48 ;  /* 0x00007610ff307816 */ /* 0x001fe40000000030 */
[----:B------:R-:W-:Y:S01]  /*52d0*/  PRMT R99, RZ, 0x7610, R99 ;  /* 0x00007610ff637816 */ /* 0x000fe20000000063 */
[----:B-1----:R-:W-:Y:S01]  /*52e0*/  IMAD.WIDE R44, R114, 0x2, R42 ;  /* 0x00000002722c7825 */ /* 0x002fe200078e022a */
[----:B------:R-:W-:-:S03]  /*52f0*/  PRMT R60, RZ, 0x7610, R60 ;  /* 0x00007610ff3c7816 */ /* 0x000fc6000000003c */
[----:B------:R-:W-:Y:S01]  /*5300*/  IMAD R114, R241, c[0x0][0x188], RZ ;  /* 0x00006200f1727a24 */ /* 0x000fe200078e02ff */
[----:B------:R0:W2:Y:S01]  /*5310*/  @!P0 LDG.E.U16 R48, [R44.64] ;  /* 0x000000062c308981 */ /* 0x0000a2000c1e1500 */
[----:B------:R-:W-:Y:S01]  /*5320*/  IMAD.WIDE R46, R113, 0x2, R42 ;  /* 0x00000002712e7825 */ /* 0x000fe200078e022a */
[----:B------:R-:W-:-:S03]  /*5330*/  ISETP.GE.AND P0, PT, R234, UR4, PT ;  /* 0x00000004ea007c0c */ /* 0x000fc6000bf06270 */
[C---:B------:R-:W-:Y:S01]  /*5340*/  IMAD R113, R239.reuse, c[0x0][0x188], RZ ;  /* 0x00006200ef717a24 */ /* 0x040fe200078e02ff */
[----:B------:R1:W2:Y:S01]  /*5350*/  @!P4 LDG.E.U16 R99, [R46.64] ;  /* 0x000000062e63c981 */ /* 0x0002a2000c1e1500 */
[----:B0-----:R-:W-:Y:S01]  /*5360*/  IMAD.WIDE R44, R114, 0x2, R42 ;  /* 0x00000002722c7825 */ /* 0x001fe200078e022a */
[----:B------:R-:W-:Y:S02]  /*5370*/  PRMT R104, RZ, 0x7610, R104 ;  /* 0x00007610ff687816 */ /* 0x000fe40000000068 */
[----:B------:R-:W-:Y:S02]  /*5380*/  ISETP.GE.AND P2, PT, R239, UR4, PT ;  /* 0x00000004ef007c0c */ /* 0x000fe4000bf46270 */
[----:B------:R0:W2:Y:S01]  /*5390*/  @!P1 LDG.E.U16 R60, [R44.64] ;  /* 0x000000062c3c9981 */ /* 0x0000a2000c1e1500 */
[----:B-1----:R-:W-:-:S04]  /*53a0*/  IMAD.WIDE R46, R113, 0x2, R42 ;  /* 0x00000002712e7825 */ /* 0x002fc800078e022a */
[----:B------:R-:W-:Y:S01]  /*53b0*/  IMAD R113, R234, c[0x0][0x188], RZ ;  /* 0x00006200ea717a24 */ /* 0x000fe200078e02ff */
[----:B------:R-:W-:-:S03]  /*53c0*/  ISETP.GE.AND P1, PT, R232, UR4, PT ;  /* 0x00000004e8007c0c */ /* 0x000fc6000bf26270 */
[----:B0-----:R-:W-:Y:S01]  /*53d0*/  IMAD.WIDE R44, R113, 0x2, R42 ;  /* 0x00000002712c7825 */ /* 0x001fe200078e022a */
[----:B------:R-:W-:-:S03]  /*53e0*/  PRMT R105, RZ, 0x7610, R105 ;  /* 0x00007610ff697816 */ /* 0x000fc60000000069 */
[----:B------:R-:W-:Y:S01]  /*53f0*/  IMAD R113, R232, c[0x0][0x188], RZ ;  /* 0x00006200e8717a24 */ /* 0x000fe200078e02ff */
[----:B------:R0:W2:Y:S01]  /*5400*/  @!P0 LDG.E.U16 R104, [R44.64] ;  /* 0x000000062c688981 */ /* 0x0000a2000c1e1500 */
[----:B------:R-:W-:Y:S02]  /*5410*/  PRMT R49, RZ, 0x7610, R49 ;  /* 0x00007610ff317816 */ /* 0x000fe40000000031 */
[----:B------:R-:W-:-:S04]  /*5420*/  ISETP.GE.AND P0, PT, R237, UR4, PT ;  /* 0x00000004ed007c0c */ /* 0x000fc8000bf06270 */
[----:B------:R1:W2:Y:S01]  /*5430*/  @!P2 LDG.E.U16 R49, [R46.64] ;  /* 0x000000062e31a981 */ /* 0x0002a2000c1e1500 */
[----:B0-----:R-:W-:-:S04]  /*5440*/  IMAD.WIDE R44, R113, 0x2, R42 ;  /* 0x00000002712c7825 */ /* 0x001fc800078e022a */
[----:B------:R-:W-:Y:S01]  /*5450*/  IMAD R113, R237, c[0x0][0x188], RZ ;  /* 0x00006200ed717a24 */ /* 0x000fe200078e02ff */
[----:B------:R0:W3:Y:S01]  /*5460*/  @!P1 LDG.E.U16 R105, [R44.64] ;  /* 0x000000062c699981 */ /* 0x0000e2000c1e1500 */
[----:B------:R-:W-:Y:S02]  /*5470*/  ISETP.GE.AND P1, PT, R230, UR4, PT ;  /* 0x00000004e6007c0c */ /* 0x000fe4000bf26270 */
[----:B-1----:R-:W-:Y:S02]  /*5480*/  PRMT R46, RZ, 0x7610, R46 ;  /* 0x00007610ff2e7816 */ /* 0x002fe4000000002e */
[----:B------:R-:W-:Y:S01]  /*5490*/  PRMT R106, RZ, 0x7610, R106 ;  /* 0x00007610ff6a7816 */ /* 0x000fe2000000006a */
[----:B0-----:R-:W-:-:S04]  /*54a0*/  IMAD.WIDE R44, R113, 0x2, R42 ;  /* 0x00000002712c7825 */ /* 0x001fc800078e022a */
[----:B------:R-:W-:Y:S01]  /*54b0*/  IMAD R113, R230, c[0x0][0x188], RZ ;  /* 0x00006200e6717a24 */ /* 0x000fe200078e02ff */
[----:B------:R0:W4:Y:S01]  /*54c0*/  @!P0 LDG.E.U16 R46, [R44.64] ;  /* 0x000000062c2e8981 */ /* 0x000122000c1e1500 */
[----:B------:R-:W-:Y:S02]  /*54d0*/  ISETP.GE.AND P2, PT, R228, UR4, PT ;  /* 0x00000004e4007c0c */ /* 0x000fe4000bf46270 */
[----:B0-----:R-:W-:Y:S01]  /*54e0*/  IMAD.WIDE R44, R113, 0x2, R42 ;  /* 0x00000002712c7825 */ /* 0x001fe200078e022a */
[----:B------:R-:W-:-:S03]  /*54f0*/  ISETP.GE.AND P0, PT, R235, UR4, PT ;  /* 0x00000004eb007c0c */ /* 0x000fc6000bf06270 */
[----:B------:R-:W-:Y:S01]  /*5500*/  IMAD R113, R228, c[0x0][0x188], RZ ;  /* 0x00006200e4717a24 */ /* 0x000fe200078e02ff */
[----:B------:R0:W4:Y:S01]  /*5510*/  @!P1 LDG.E.U16 R106, [R44.64] ;  /* 0x000000062c6a9981 */ /* 0x000122000c1e1500 */
[----:B------:R-:W-:Y:S02]  /*5520*/  PRMT R107, RZ, 0x7610, R107 ;  /* 0x00007610ff6b7816 */ /* 0x000fe4000000006b */
[----:B------:R-:W-:Y:S02]  /*5530*/  ISETP.GE.AND P1, PT, R226, UR4, PT ;  /* 0x00000004e2007c0c */ /* 0x000fe4000bf26270 */
[----:B------:R-:W-:Y:S01]  /*5540*/  PRMT R47, RZ, 0x7610, R47 ;  /* 0x00007610ff2f7816 */ /* 0x000fe2000000002f */
[----:B0-----:R-:W-:-:S04]  /*5550*/  IMAD.WIDE R44, R113, 0x2, R42 ;  /* 0x00000002712c7825 */ /* 0x001fc800078e022a */
[----:B------:R-:W-:Y:S01]  /*5560*/  IMAD R113, R235, c[0x0][0x188], RZ ;  /* 0x00006200eb717a24 */ /* 0x000fe200078e02ff */
[----:B------:R0:W5:Y:S01]  /*5570*/  @!P2 LDG.E.U16 R107, [R44.64] ;  /* 0x000000062c6ba981 */ /* 0x000162000c1e1500 */
[----:B------:R-:W-:Y:S02]  /*5580*/  PRMT R112, RZ, 0x7610, R112 ;  /* 0x00007610ff707816 */ /* 0x000fe40000000070 */
[----:B0-----:R-:W-:-:S04]  /*5590*/  IMAD.WIDE R44, R113, 0x2, R42 ;  /* 0x00000002712c7825 */ /* 0x001fc800078e022a */
[----:B------:R-:W-:Y:S01]  /*55a0*/  IMAD R113, R226, c[0x0][0x188], RZ ;  /* 0x00006200e2717a24 */ /* 0x000fe200078e02ff */
[----:B------:R0:W5:Y:S01]  /*55b0*/  @!P0 LDG.E.U16 R47, [R44.64] ;  /* 0x000000062c2f8981 */ /* 0x000162000c1e1500 */
[----:B------:R-:W-:Y:S02]  /*55c0*/  ISETP.GE.AND P0, PT, R233, UR4, PT ;  /* 0x00000004e9007c0c */ /* 0x000fe4000bf06270 */
[----:B0-----:R-:W-:-:S05]  /*55d0*/  IMAD.WIDE R44, R113, 0x2, R42 ;  /* 0x00000002712c7825 */ /* 0x001fca00078e022a */
[----:B------:R0:W5:Y:S01]  /*55e0*/  @!P1 LDG.E.U16 R112, [R44.64] ;  /* 0x000000062c709981 */ /* 0x000162000c1e1500 */
[----:B------:R-:W-:Y:S01]  /*55f0*/  IMAD R113, R233, c[0x0][0x188], RZ ;  /* 0x00006200e9717a24 */ /* 0x000fe200078e02ff */
[----:B------:R-:W-:Y:S02]  /*5600*/  PRMT R61, RZ, 0x7610, R61 ;  /* 0x00007610ff3d7816 */ /* 0x000fe4000000003d */
[----:B------:R-:W-:Y:S01]  /*5610*/  ISETP.GE.AND P1, PT, R231, UR4, PT ;  /* 0x00000004e7007c0c */ /* 0x000fe2000bf26270 */
[----:B0-----:R-:W-:Y:S01]  /*5620*/  IMAD.WIDE R44, R113, 0x2, R42 ;  /* 0x00000002712c7825 */ /* 0x001fe200078e022a */
[----:B------:R-:W-:-:S03]  /*5630*/  PRMT R62, RZ, 0x7610, R62 ;  /* 0x00007610ff3e7816 */ /* 0x000fc6000000003e */
[----:B------:R-:W-:Y:S01]  /*5640*/  IMAD R113, R231, c[0x0][0x188], RZ ;  /* 0x00006200e7717a24 */ /* 0x000fe200078e02ff */
[----:B------:R0:W5:Y:S01]  /*5650*/  @!P0 LDG.E.U16 R61, [R44.64] ;  /* 0x000000062c3d8981 */ /* 0x000162000c1e1500 */
[----:B------:R-:W-:Y:S02]  /*5660*/  ISETP.GE.AND P0, PT, R229, UR4, PT ;  /* 0x00000004e5007c0c */ /* 0x000fe4000bf06270 */
[----:B------:R-:W-:Y:S01]  /*5670*/  PRMT R63, RZ, 0x7610, R63 ;  /* 0x00007610ff3f7816 */ /* 0x000fe2000000003f */
[----:B0-----:R-:W-:-:S04]  /*5680*/  IMAD.WIDE R44, R113, 0x2, R42 ;  /* 0x00000002712c7825 */ /* 0x001fc800078e022a */
[----:B------:R-:W-:Y:S01]  /*5690*/  IMAD R113, R229, c[0x0][0x188], RZ ;  /* 0x00006200e5717a24 */ /* 0x000fe200078e02ff */
[----:B------:R0:W5:Y:S01]  /*56a0*/  @!P1 LDG.E.U16 R62, [R44.64] ;  /* 0x000000062c3e9981 */ /* 0x000162000c1e1500 */
[C---:B------:R-:W-:Y:S01]  /*56b0*/  ISETP.GE.AND P1, PT, R227.reuse, UR4, PT ;  /* 0x00000004e3007c0c */ /* 0x040fe2000bf26270 */
[----:B------:R-:W-:Y:S01]  /*56c0*/  IMAD R114, R227, c[0x0][0x188], RZ ;  /* 0x00006200e3727a24 */ /* 0x000fe200078e02ff */
[----:B------:R-:W-:Y:S01]  /*56d0*/  PRMT R68, RZ, 0x7610, R68 ;  /* 0x00007610ff447816 */ /* 0x000fe20000000044 */
[----:B0-----:R-:W-:Y:S02]  /*56e0*/  IMAD.WIDE R44, R113, 0x2, R42 ;  /* 0x00000002712c7825 */ /* 0x001fe400078e022a */
[----:B------:R-:W0:Y:S04]  /*56f0*/  S2R R113, SR_TID.X ;  /* 0x0000000000717919 */ /* 0x000e280000002100 */
[----:B------:R1:W5:Y:S01]  /*5700*/  @!P0 LDG.E.U16 R63, [R44.64] ;  /* 0x000000062c3f8981 */ /* 0x000362000c1e1500 */
[----:B------:R-:W-:-:S02]  /*5710*/  ISETP.GE.AND P0, PT, R225, UR4, PT ;  /* 0x00000004e1007c0c */ /* 0x000fc4000bf06270 */
[----:B------:R-:W-:Y:S01]  /*5720*/  PRMT R69, RZ, 0x7610, R69 ;  /* 0x00007610ff457816 */ /* 0x000fe20000000045 */
[----:B-1----:R-:W-:-:S04]  /*5730*/  IMAD.WIDE R44, R114, 0x2, R42 ;  /* 0x00000002722c7825 */ /* 0x002fc800078e022a */
[----:B------:R-:W-:Y:S01]  /*5740*/  IMAD R114, R225, c[0x0][0x188], RZ ;  /* 0x00006200e1727a24 */ /* 0x000fe200078e02ff */
[----:B------:R1:W5:Y:S03]  /*5750*/  @!P1 LDG.E.U16 R68, [R44.64] ;  /* 0x000000062c449981 */ /* 0x000366000c1e1500 */
[----:B-1----:R-:W-:-:S05]  /*5760*/  IMAD.WIDE R44, R114, 0x2, R42 ;  /* 0x00000002722c7825 */ /* 0x002fca00078e022a */
[----:B------:R1:W5:Y:S04]  /*5770*/  @!P0 LDG.E.U16 R69, [R44.64] ;  /* 0x000000062c458981 */ /* 0x000368000c1e1500 */
[----:B------:R-:W-:Y:S01]  /*5780*/  BAR.SYNC.DEFER_BLOCKING 0x0 ;  /* 0x0000000000007b1d */ /* 0x000fe20000010000 */
[----:B0-----:R-:W-:-:S04]  /*5790*/  LOP3.LUT R113, R113, 0x7f, RZ, 0xc0, !PT ;  /* 0x0000007f71717812 */ /* 0x001fc800078ec0ff */
[----:B------:R-:W-:Y:S02]  /*57a0*/  ISETP.GE.AND P0, PT, R113, UR4, PT ;  /* 0x0000000471007c0c */ /* 0x000fe4000bf06270 */
[----:B-1----:R-:W-:Y:S02]  /*57b0*/  IADD3 R44, P1, R205, R7, RZ ;  /* 0x00000007cd2c7210 */ /* 0x002fe40007f3e0ff */
[----:B------:R-:W-:-:S03]  /*57c0*/  PRMT R70, RZ, 0x7610, R70 ;  /* 0x00007610ff467816 */ /* 0x000fc60000000046 */
[----:B------:R-:W-:Y:S01]  /*57d0*/  IMAD.X R45, R36, 0x1, R6, P1 ;  /* 0x00000001242d7824 */ /* 0x000fe200008e0606 */
[----:B------:R-:W-:-:S05]  /*57e0*/  PRMT R71, RZ, 0x7610, R71 ;  /* 0x00007610ff477816 */ /* 0x000fca0000000047 */
[----:B------:R0:W5:Y:S02]  /*57f0*/  @!P0 LDG.E.U16 R70, [R44.64] ;  /* 0x000000062c468981 */ /* 0x000164000c1e1500 */
[----:B0-----:R-:W-:-:S04]  /*5800*/  IADD3 R44, P1, R204, R7, RZ ;  /* 0x00000007cc2c7210 */ /* 0x001fc80007f3e0ff */
[----:B------:R-:W-:-:S05]  /*5810*/  IADD3.X R45, R185, R6, RZ, P1, !PT ;  /* 0x00000006b92d7210 */ /* 0x000fca0000ffe4ff */
[----:B------:R0:W5:Y:S01]  /*5820*/  @!P0 LDG.E.U16 R71, [R44.64] ;  /* 0x000000062c478981 */ /* 0x000162000c1e1500 */
[----:B------:R-:W-:Y:S02]  /*5830*/  PRMT R84, RZ, 0x7610, R84 ;  /* 0x00007610ff547816 */ /* 0x000fe40000000054 */
[----:B0-----:R-:W-:-:S05]  /*5840*/  IADD3 R44, P1, R183, R7, RZ ;  /* 0x00000007b72c7210 */ /* 0x001fca0007f3e0ff */
[----:B------:R-:W-:-:S05]  /*5850*/  IMAD.X R45, R179, 0x1, R6, P1 ;  /* 0x00000001b32d7824 */ /* 0x000fca00008e0606 */
        /* <DEDUP_REMOVED lines=15> */
[----:B------:R-:W-:Y:S01]  /*5950*/  IMAD.X R45, R161, 0x1, R6, P1 ;  /* 0x00000001a12d7824 */ /* 0x000fe200008e0606 */
[----:B--2---:R0:W-:Y:S04]  /*5960*/  STS.U16 [R2+0x8000], R89 ;  /* 0x0080005902007388 */ /* 0x0041e80000000400 */
[----:B------:R1:W2:Y:S01]  /*5970*/  @!P0 LDG.E.U16 R88, [R44.64] ;  /* 0x000000062c588981 */ /* 0x0002a2000c1e1500 */
[----:B0-----:R-:W-:Y:S02]  /*5980*/  PRMT R89, RZ, 0x7610, R89 ;  /* 0x00007610ff597816 */ /* 0x001fe40000000059 */
[----:B-1----:R-:W-:-:S05]  /*5990*/  IADD3 R44, P1, R189, R7, RZ ;  /* 0x00000007bd2c7210 */ /* 0x002fca0007f3e0ff */
[----:B------:R-:W-:Y:S01]  /*59a0*/  IMAD.X R45, R157, 0x1, R6, P1 ;  /* 0x000000019d2d7824 */ /* 0x000fe200008e0606 */
[----:B---3--:R0:W-:Y:S04]  /*59b0*/  STS.U16 [R2+0x8400], R90 ;  /* 0x0084005a02007388 */ /* 0x0081e80000000400 */
[----:B------:R1:W3:Y:S01]  /*59c0*/  @!P0 LDG.E.U16 R89, [R44.64] ;  /* 0x000000062c598981 */ /* 0x0002e2000c1e1500 */
[----:B0-----:R-:W-:Y:S02]  /*59d0*/  PRMT R90, RZ, 0x7610, R90 ;  /* 0x00007610ff5a7816 */ /* 0x001fe4000000005a */
[----:B-1----:R-:W-:-:S05]  /*59e0*/  IADD3 R44, P1, R152, R7, RZ ;  /* 0x00000007982c7210 */ /* 0x002fca0007f3e0ff */
[----:B------:R-:W-:Y:S01]  /*59f0*/  IMAD.X R45, R151, 0x1, R6, P1 ;  /* 0x00000001972d7824 */ /* 0x000fe200008e0606 */
[----:B----4-:R0:W-:Y:S04]  /*5a00*/  STS.U16 [R2+0x8800], R91 ;  /* 0x0088005b02007388 */ /* 0x0101e80000000400 */
[----:B------:R1:W4:Y:S01]  /*5a10*/  @!P0 LDG.E.U16 R90, [R44.64] ;  /* 0x000000062c5a8981 */ /* 0x000322000c1e1500 */
[----:B0-----:R-:W-:Y:S02]  /*5a20*/  PRMT R91, RZ, 0x7610, R91 ;  /* 0x00007610ff5b7816 */ /* 0x001fe4000000005b */
[----:B-1----:R-:W-:-:S05]  /*5a30*/  IADD3 R44, P1, R210, R7, RZ ;  /* 0x00000007d22c7210 */ /* 0x002fca0007f3e0ff */
[----:B------:R-:W-:Y:S01]  /*5a40*/  IMAD.X R45, R147, 0x1, R6, P1 ;  /* 0x00000001932d7824 */ /* 0x000fe200008e0606 */
[----:B-----5:R0:W-:Y:S04]  /*5a50*/  STS.U16 [R2+0x8c00], R92 ;  /* 0x008c005c02007388 */ /* 0x0201e80000000400 */
[----:B------:R1:W5:Y:S01]  /*5a60*/  @!P0 LDG.E.U16 R91, [R44.64] ;  /* 0x000000062c5b8981 */ /* 0x000362000c1e1500 */
[----:B0-----:R-:W-:Y:S02]  /*5a70*/  PRMT R92, RZ, 0x7610, R92 ;  /* 0x00007610ff5c7816 */ /* 0x001fe4000000005c */
[----:B-1----:R-:W-:-:S05]  /*5a80*/  IADD3 R44, P1, R141, R7, RZ ;  /* 0x000000078d2c7210 */ /* 0x002fca0007f3e0ff */
[----:B------:R-:W-:Y:S01]  /*5a90*/  IMAD.X R45, R140, 0x1, R6, P1 ;  /* 0x000000018c2d7824 */ /* 0x000fe200008e0606 */
[----:B------:R0:W-:Y:S04]  /*5aa0*/  STS.U16 [R2+0x9000], R93 ;  /* 0x0090005d02007388 */ /* 0x0001e80000000400 */
[----:B------:R1:W2:Y:S01]  /*5ab0*/  @!P0 LDG.E.U16 R92, [R44.64] ;  /* 0x000000062c5c8981 */ /* 0x0002a2000c1e1500 */
        /* <DEDUP_REMOVED lines=61> */
[----:B-1----:R-:W-:-:S04]  /*5e90*/  IADD3 R44, P1, R156, R7, RZ ;  /* 0x000000079c2c7210 */ /* 0x002fc80007f3e0ff */
[----:B------:R-:W-:Y:S01]  /*5ea0*/  IADD3.X R45, R155, R6, RZ, P1, !PT ;  /* 0x000000069b2d7210 */ /* 0x000fe20000ffe4ff */
        /* <DEDUP_REMOVED lines=26> */
[----:B------:R1:W3:Y:S01]  /*6050*/  @!P0 LDG.E.U16 R58, [R44.64] ;  /* 0x000000062c3a8981 */ /* 0x0002e2000c1e1500 */
[----:B0-----:R-:W-:Y:S02]  /*6060*/  PRMT R48, RZ, 0x7610, R48 ;  /* 0x00007610ff307816 */ /* 0x001fe40000000030 */
[----:B-1----:R-:W-:-:S05]  /*6070*/  IADD3 R44, P1, R207, R7, RZ ;  /* 0x00000007cf2c7210 */ /* 0x002fca0007f3e0ff */
[----:B------:R-:W-:Y:S01]  /*6080*/  IMAD.X R45, R25, 0x1, R6, P1 ;  /* 0x00000001192d7824 */ /* 0x000fe200008e0606 */
[----:B------:R0:W-:Y:S04]  /*6090*/  STS.U16 [R222+0x9e00], R60 ;  /* 0x009e003cde007388 */ /* 0x0001e80000000400 */
[----:B------:R1:W4:Y:S01]  /*60a0*/  @!P0 LDG.E.U16 R48, [R44.64] ;  /* 0x000000062c308981 */ /* 0x000322000c1e1500 */
[----:B0-----:R-:W-:Y:S02]  /*60b0*/  PRMT R60, RZ, 0x7610, R60 ;  /* 0x00007610ff3c7816 */ /* 0x001fe4000000003c */
[----:B-1----:R-:W-:-:S05]  /*60c0*/  IADD3 R44, P1, R17, R7, RZ ;  /* 0x00000007112c7210 */ /* 0x002fca0007f3e0ff */
[----:B------:R-:W-:Y:S01]  /*60d0*/  IMAD.X R45, R22, 0x1, R6, P1 ;  /* 0x00000001162d7824 */ /* 0x000fe200008e0606 */
[----:B------:R0:W-:Y:S04]  /*60e0*/  STS.U16 [R222+0xa200], R49 ;  /* 0x00a20031de007388 */ /* 0x0001e80000000400 */
[----:B------:R1:W5:Y:S01]  /*60f0*/  @!P0 LDG.E.U16 R60, [R44.64] ;  /* 0x000000062c3c8981 */ /* 0x000362000c1e1500 */
        /* <DEDUP_REMOVED lines=38> */
[----:B------:R0:W-:Y:S04]  /*6360*/  STS.U16 [R3], R71 ;  /* 0x0000004703007388 */ /* 0x0001e80000000400 */
        /* <DEDUP_REMOVED lines=32> */
[----:B-1----:R-:W-:-:S04]  /*6570*/  IADD3 R44, P1, R31, R7, RZ ;  /* 0x000000071f2c7210 */ /* 0x002fc80007f3e0ff */
[----:B------:R-:W-:Y:S01]  /*6580*/  IADD3.X R45, R29, R6, RZ, P1, !PT ;  /* 0x000000061d2d7210 */ /* 0x000fe20000ffe4ff */
        /* <DEDUP_REMOVED lines=89> */
[----:B------:R-:W-:-:S05]  /*6b20*/  IMAD.X R45, R16, 0x1, R6, P1 ;  /* 0x00000001102d7824 */ /* 0x000fca00008e0606 */
[----:B------:R-:W5:Y:S04]  /*6b30*/  @!P0 LDG.E.U16 R50, [R44.64] ;  /* 0x000000062c328981 */ /* 0x000f68000c1e1500 */
[----:B------:R-:W-:Y:S04]  /*6b40*/  STS.U16 [R221+0x4a00], R56 ;  /* 0x004a0038dd007388 */ /* 0x000fe80000000400 */
        /* <DEDUP_REMOVED lines=16> */
[----:B--2---:R-:W-:Y:S04]  /*6c50*/  STS.U16 [R220+0x5400], R87 ;  /* 0x00540057dc007388 */ /* 0x004fe80000000400 */
[----:B---3--:R-:W-:Y:S04]  /*6c60*/  STS.U16 [R220+0x5c00], R88 ;  /* 0x005c0058dc007388 */ /* 0x008fe80000000400 */
[----:B----4-:R-:W-:Y:S04]  /*6c70*/  STS.U16 [R220+0x6400], R89 ;  /* 0x00640059dc007388 */ /* 0x010fe80000000400 */
[----:B-----5:R-:W-:Y:S04]  /*6c80*/  STS.U16 [R220+0x6c00], R90 ;  /* 0x006c005adc007388 */ /* 0x020fe80000000400 */
        /* <DEDUP_REMOVED lines=18> */
[----:B------:R-:W-:Y:S06]  /*6db0*/  BAR.SYNC.DEFER_BLOCKING 0x0 ;  /* 0x0000000000007b1d */ /* 0x000fec0000010000 */
[----:B------:R-:W-:Y:S04]  /*6dc0*/  LDSM.16.MT88.4 R68, [R8+0x8000] ;  /* 0x008000000844783b */ /* 0x000fe80000004200 */
[----:B------:R-:W0:Y:S04]  /*6dd0*/  LDSM.16.M88.4 R112, [R4] ;  /* 0x000000000470783b */ /* 0x000e280000000200 */
[----:B------:R-:W1:Y:S04]  /*6de0*/  LDSM.16.M88.4 R104, [R4+0x2000] ;  /* 0x002000000468783b */ /* 0x000e680000000200 */
[----:B------:R-:W2:Y:S04]  /*6df0*/  LDSM.16.M88.4 R48, [R4+0x4000] ;  /* 0x004000000430783b */ /* 0x000ea80000000200 */
[----:B------:R-:W3:Y:S04]  /*6e00*/  LDSM.16.M88.4 R44, [R4+0x6000] ;  /* 0x00600000042c783b */ /* 0x000ee80000000200 */
[----:B------:R-:W4:Y:S04]  /*6e10*/  LDSM.16.MT88.4 R60, [R11+0x8000] ;  /* 0x008000000b3c783b */ /* 0x000f280000004200 */
[----:B------:R-:W5:Y:S04]  /*6e20*/  LDSM.16.MT88.4 R56, [R8+0x8800] ;  /* 0x008800000838783b */ /* 0x000f680000004200 */
[----:B------:R-:W3:Y:S04]  /*6e30*/  LDSM.16.MT88.4 R96, [R11+0x8800] ;  /* 0x008800000b60783b */ /* 0x000ee80000004200 */
[----:B------:R-:W-:Y:S04]  /*6e40*/  LDSM.16.MT88.4 R92, [R8+0x9000] ;  /* 0x00900000085c783b */ /* 0x000fe80000004200 */
[----:B------:R-:W-:Y:S04]  /*6e50*/  LDSM.16.M88.4 R84, [R38+0x4000] ;  /* 0x004000002654783b */ /* 0x000fe80000000200 */
[----:B------:R-:W-:Y:S01]  /*6e60*/  LDSM.16.MT88.4 R88, [R11+0x9000] ;  /* 0x009000000b58783b */ /* 0x000fe20000004200 */
[C---:B0-----:R-:W-:Y:S08]  /*6e70*/  HMMA.16816.F32 R80, R68.reuse, R112, R80 ;  /* 0x000000704450723c */ /* 0x041ff00000001850 */
[C---:B-1----:R-:W-:Y:S08]  /*6e80*/  HMMA.16816.F32 R64, R68.reuse, R104, R64 ;  /* 0x000000684440723c */ /* 0x042ff00000001840 */
[C---:B--2---:R-:W-:Y:S08]  /*6e90*/  HMMA.16816.F32 R72, R68.reuse, R48, R72 ;  /* 0x000000304448723c */ /* 0x044ff00000001848 */
[----:B---3--:R-:W-:Y:S01]  /*6ea0*/  HMMA.16816.F32 R52, R68, R44, R52 ;  /* 0x0000002c4434723c */ /* 0x008fe20000001834 */
[----:B------:R-:W0:Y:S07]  /*6eb0*/  LDSM.16.M88.4 R68, [R38+0x2000] ;  /* 0x002000002644783b */ /* 0x000e2e0000000200 */
[----:B----4-:R-:W-:Y:S08]  /*6ec0*/  HMMA.16816.F32 R116, R60, R112, R116 ;  /* 0x000000703c74723c */ /* 0x010ff00000001874 */
[C---:B-----5:R-:W-:Y:S08]  /*6ed0*/  HMMA.16816.F32 R80, R56.reuse, R114, R80 ;  /* 0x000000723850723c */ /* 0x060ff00000001850 */
[C---:B------:R-:W-:Y:S08]  /*6ee0*/  HMMA.16816.F32 R64, R56.reuse, R106, R64 ;  /* 0x0000006a3840723c */ /* 0x040ff00000001840 */
[----:B------:R-:W-:Y:S08]  /*6ef0*/  HMMA.16816.F32 R72, R56, R50, R72 ;  /* 0x000000323848723c */ /* 0x000ff00000001848 */
[C---:B------:R-:W-:Y:S08]  /*6f00*/  HMMA.16816.F32 R108, R60.reuse, R104, R108 ;  /* 0x000000683c6c723c */ /* 0x040ff0000000186c */
[C---:B------:R-:W-:Y:S08]  /*6f10*/  HMMA.16816.F32 R100, R60.reuse, R48, R100 ;  /* 0x000000303c64723c */ /* 0x040ff00000001864 */
[----:B------:R-:W-:Y:S01]  /*6f20*/  HMMA.16816.F32 R76, R60, R44, R76 ;  /* 0x0000002c3c4c723c */ /* 0x000fe2000000184c */
[----:B------:R-:W-:Y:S07]  /*6f30*/  LDSM.16.M88.4 R60, [R38+0x6000] ;  /* 0x00600000263c783b */ /* 0x000fee0000000200 */
[----:B------:R-:W-:Y:S01]  /*6f40*/  HMMA.16816.F32 R56, R56, R46, R52 ;  /* 0x0000002e3838723c */ /* 0x000fe20000001834 */
[----:B------:R-:W1:Y:S07]  /*6f50*/  LDSM.16.M88.4 R52, [R38] ;  /* 0x000000002634783b */ /* 0x000e6e0000000200 */
[C---:B------:R-:W-:Y:S08]  /*6f60*/  HMMA.16816.F32 R116, R96.reuse, R114, R116 ;  /* 0x000000726074723c */ /* 0x040ff00000001874 */
[C---:B------:R-:W-:Y:S01]  /*6f70*/  HMMA.16816.F32 R100, R96.reuse, R50, R100 ;  /* 0x000000326064723c */ /* 0x040fe20000001864 */
[----:B------:R-:W-:Y:S07]  /*6f80*/  LDSM.16.MT88.4 R48, [R11+0x9800] ;  /* 0x009800000b30783b */ /* 0x000fee0000004200 */
[C---:B------:R-:W-:Y:S01]  /*6f90*/  HMMA.16816.F32 R76, R96.reuse, R46, R76 ;  /* 0x0000002e604c723c */ /* 0x040fe2000000184c */
[----:B------:R-:W2:Y:S07]  /*6fa0*/  LDSM.16.MT88.4 R44, [R8+0x9800] ;  /* 0x00980000082c783b */ /* 0x000eae0000004200 */
[----:B------:R-:W-:Y:S08]  /*6fb0*/  HMMA.16816.F32 R108, R96, R106, R108 ;  /* 0x0000006a606c723c */ /* 0x000ff0000000186c */
[C---:B0-----:R-:W-:Y:S08]  /*6fc0*/  HMMA.16816.F32 R64, R92.reuse, R68, R64 ;  /* 0x000000445c40723c */ /* 0x041ff00000001840 */
[C---:B-1----:R-:W-:Y:S08]  /*6fd0*/  HMMA.16816.F32 R80, R92.reuse, R52, R80 ;  /* 0x000000345c50723c */ /* 0x042ff00000001850 */
[C---:B------:R-:W-:Y:S08]  /*6fe0*/  HMMA.16816.F32 R72, R92.reuse, R84, R72 ;  /* 0x000000545c48723c */ /* 0x040ff00000001848 */
[----:B------:R-:W-:Y:S01]  /*6ff0*/  HMMA.16816.F32 R56, R92, R60, R56 ;  /* 0x0000003c5c38723c */ /* 0x000fe20000001838 */
[----:B------:R-:W-:Y:S07]  /*7000*/  LDSM.16.MT88.4 R92, [R8+0xa000] ;  /* 0x00a00000085c783b */ /* 0x000fee0000004200 */
[C---:B------:R-:W-:Y:S08]  /*7010*/  HMMA.16816.F32 R116, R88.reuse, R52, R116 ;  /* 0x000000345874723c */ /* 0x040ff00000001874 */
[C---:B------:R-:W-:Y:S08]  /*7020*/  HMMA.16816.F32 R76, R88.reuse, R60, R76 ;  /* 0x0000003c584c723c */ /* 0x040ff0000000184c */
[C---:B------:R-:W-:Y:S08]  /*7030*/  HMMA.16816.F32 R108, R88.reuse, R68, R108 ;  /* 0x00000044586c723c */ /* 0x040ff0000000186c */
[----:B------:R-:W-:Y:S01]  /*7040*/  HMMA.16816.F32 R100, R88, R84, R100 ;  /* 0x000000545864723c */ /* 0x000fe20000001864 */
[----:B------:R-:W-:Y:S07]  /*7050*/  LDSM.16.M88.4 R88, [R4+0x80] ;  /* 0x000080000458783b */ /* 0x000fee0000000200 */
[C---:B--2---:R-:W-:Y:S08]  /*7060*/  HMMA.16816.F32 R80, R44.reuse, R54, R80 ;  /* 0x000000362c50723c */ /* 0x044ff00000001850 */
[C---:B------:R-:W-:Y:S08]  /*7070*/  HMMA.16816.F32 R64, R44.reuse, R70, R64 ;  /* 0x000000462c40723c */ /* 0x040ff00000001840 */
[C---:B------:R-:W-:Y:S08]  /*7080*/  HMMA.16816.F32 R72, R44.reuse, R86, R72 ;  /* 0x000000562c48723c */ /* 0x040ff00000001848 */
[----:B------:R-:W-:Y:S01]  /*7090*/  HMMA.16816.F32 R56, R44, R62, R56 ;  /* 0x0000003e2c38723c */ /* 0x000fe20000001838 */
[----:B------:R-:W-:Y:S07]  /*70a0*/  LDSM.16.MT88.4 R44, [R11+0xa000] ;  /* 0x00a000000b2c783b */ /* 0x000fee0000004200 */
[C---:B------:R-:W-:Y:S01]  /*70b0*/  HMMA.16816.F32 R116, R48.reuse, R54, R116 ;  /* 0x000000363074723c */ /* 0x040fe20000001874 */
[----:B------:R-:W0:Y:S07]  /*70c0*/  LDSM.16.M88.4 R52, [R4+0x6080] ;  /* 0x006080000434783b */ /* 0x000e2e0000000200 */
[C---:B------:R-:W-:Y:S08]  /*70d0*/  HMMA.16816.F32 R76, R48.reuse, R62, R76 ;  /* 0x0000003e304c723c */ /* 0x040ff0000000184c */
[C---:B------:R-:W-:Y:S01]  /*70e0*/  HMMA.16816.F32 R108, R48.reuse, R70, R108 ;  /* 0x00000046306c723c */ /* 0x040fe2000000186c */
[----:B------:R-:W-:Y:S07]  /*70f0*/  LDSM.16.M88.4 R68, [R4+0x4080] ;  /* 0x004080000444783b */ /* 0x000fee0000000200 */
[----:B------:R-:W-:Y:S01]  /*7100*/  HMMA.16816.F32 R100, R48, R86, R100 ;  /* 0x000000563064723c */ /* 0x000fe20000001864 */
[----:B------:R-:W1:Y:S04]  /*7110*/  LDSM.16.M88.4 R84, [R4+0x2080] ;  /* 0x002080000454783b */ /* 0x000e680000000200 */
[----:B------:R-:W2:Y:S03]  /*7120*/  LDSM.16.MT88.4 R48, [R8+0xa800] ;  /* 0x00a800000830783b */ /* 0x000ea60000004200 */
[-C--:B0-----:R-:W-:Y:S08]  /*7130*/  HMMA.16816.F32 R56, R92, R52.reuse, R56 ;  /* 0x000000345c38723c */ /* 0x081ff00000001838 */
[----:B------:R-:W-:Y:S07]  /*7140*/  HMMA.16816.F32 R76, R44, R52, R76 ;  /* 0x000000342c4c723c */ /* 0x000fee000000184c */
[----:B------:R-:W-:-:S02]  /*7150*/  IMAD.MOV.U32 R52, RZ, RZ, R9 ;  /* 0x000000ffff347224 */ /* 0x000fc400078e0009 */
[----:B------:R-:W-:-:S04]  /*7160*/  IMAD.MOV.U32 R53, RZ, RZ, R23 ;  /* 0x000000ffff357224 */ /* 0x000fc800078e0017 */
[----:B------:R-:W-:-:S04]  /*7170*/  IMAD.WIDE R52, R5, 0x2, R52 ;  /* 0x0000000205347825 */ /* 0x000fc800078e0234 */
[----:B------:R-:W-:Y:S02]  /*7180*/  IMAD.MOV.U32 R9, RZ, RZ, R52 ;  /* 0x000000ffff097224 */ /* 0x000fe400078e0034 */
[----:B------:R-:W-:Y:S02]  /*7190*/  IMAD.MOV.U32 R23, RZ, RZ, R53 ;  /* 0x000000ffff177224 */ /* 0x000fe400078e0035 */
[----:B------:R-:W-:Y:S02]  /*71a0*/  IMAD.MOV.U32 R52, RZ, RZ, R40 ;  /* 0x000000ffff347224 */ /* 0x000fe400078e0028 */
[----:B------:R-:W-:-:S04]  /*71b0*/  IMAD.MOV.U32 R53, RZ, RZ, R16 ;  /* 0x000000ffff357224 */ /* 0x000fc800078e0010 */
[----:B------:R-:W-:Y:S01]  /*71c0*/  IMAD.WIDE R52, R5, 0x2, R52 ;  /* 0x0000000205347825 */ /* 0x000fe200078e0234 */
[C---:B------:R-:W-:Y:S03]  /*71d0*/  HMMA.16816.F32 R116, R44.reuse, R88, R116 ;  /* 0x000000582c74723c */ /* 0x040fe60000001874 */
[----:B------:R-:W-:Y:S02]  /*71e0*/  IMAD.MOV.U32 R40, RZ, RZ, R52 ;  /* 0x000000ffff287224 */ /* 0x000fe400078e0034 */
[----:B------:R-:W-:Y:S02]  /*71f0*/  IMAD.MOV.U32 R16, RZ, RZ, R53 ;  /* 0x000000ffff107224 */ /* 0x000fe400078e0035 */
[----:B------:R-:W-:Y:S01]  /*7200*/  IMAD.MOV.U32 R52, RZ, RZ, R39 ;  /* 0x000000ffff347224 */ /* 0x000fe200078e0027 */
[----:B-1----:R-:W-:Y:S01]  /*7210*/  HMMA.16816.F32 R108, R44, R84, R108 ;  /* 0x000000542c6c723c */ /* 0x002fe2000000186c */
[----:B------:R-:W-:-:S07]  /*7220*/  IMAD.MOV.U32 R53, RZ, RZ, R19 ;  /* 0x000000ffff357224 */ /* 0x000fce00078e0013 */
[----:B------:R-:W-:Y:S01]  /*7230*/  HMMA.16816.F32 R100, R44, R68, R100 ;  /* 0x000000442c64723c */ /* 0x000fe20000001864 */
[----:B------:R-:W0:Y:S01]  /*7240*/  LDSM.16.MT88.4 R44, [R11+0xa800] ;  /* 0x00a800000b2c783b */ /* 0x000e220000004200 */
[----:B------:R-:W-:-:S04]  /*7250*/  IMAD.WIDE R52, R5, 0x2, R52 ;  /* 0x0000000205347825 */ /* 0x000fc800078e0234 */
[----:B------:R-:W-:Y:S02]  /*7260*/  IMAD.MOV.U32 R39, RZ, RZ, R52 ;  /* 0x000000ffff277224 */ /* 0x000fe400078e0034 */
[----:B------:R-:W-:Y:S02]  /*7270*/  IMAD.MOV.U32 R19, RZ, RZ, R53 ;  /* 0x000000ffff137224 */ /* 0x000fe400078e0035 */
[----:B------:R-:W-:Y:S02]  /*7280*/  IMAD.MOV.U32 R52, RZ, RZ, R14 ;  /* 0x000000ffff347224 */ /* 0x000fe400078e000e */
[----:B------:R-:W-:Y:S01]  /*7290*/  IMAD.MOV.U32 R53, RZ, RZ, R21 ;  /* 0x000000ffff357224 */ /* 0x000fe200078e0015 */
[----:B------:R-:W-:Y:S03]  /*72a0*/  HMMA.16816.F32 R80, R92, R88, R80 ;  /* 0x000000585c50723c */ /* 0x000fe60000001850 */
[----:B------:R-:W-:-:S04]  /*72b0*/  IMAD.WIDE R52, R5, 0x2, R52 ;  /* 0x0000000205347825 */ /* 0x000fc800078e0234 */
[----:B------:R-:W-:Y:S01]  /*72c0*/  IMAD.MOV.U32 R14, RZ, RZ, R52 ;  /* 0x000000ffff0e7224 */ /* 0x000fe200078e0034 */
[----:B------:R-:W-:Y:S01]  /*72d0*/  HMMA.16816.F32 R64, R92, R84, R64 ;  /* 0x000000545c40723c */ /* 0x000fe20000001840 */
[----:B------:R-:W-:Y:S02]  /*72e0*/  IMAD.MOV.U32 R21, RZ, RZ, R53 ;  /* 0x000000ffff157224 */ /* 0x000fe400078e0035 */
[----:B------:R-:W-:Y:S02]  /*72f0*/  IMAD.MOV.U32 R52, RZ, RZ, R206 ;  /* 0x000000ffff347224 */ /* 0x000fe400078e00ce */
[----:B------:R-:W-:-:S03]  /*7300*/  IMAD.MOV.U32 R53, RZ, RZ, R28 ;  /* 0x000000ffff357224 */ /* 0x000fc600078e001c */
[----:B------:R-:W-:Y:S01]  /*7310*/  HMMA.16816.F32 R72, R92, R68, R72 ;  /* 0x000000445c48723c */ /* 0x000fe20000001848 */
[----:B------:R-:W-:Y:S02]  /*7320*/  IMAD.MOV.U32 R60, RZ, RZ, R205 ;  /* 0x000000ffff3c7224 */ /* 0x000fe400078e00cd */
[----:B------:R-:W-:Y:S02]  /*7330*/  IMAD.MOV.U32 R61, RZ, RZ, R36 ;  /* 0x000000ffff3d7224 */ /* 0x000fe400078e0024 */
[----:B------:R-:W-:-:S04]  /*7340*/  IMAD.WIDE R52, R5, 0x2, R52 ;  /* 0x0000000205347825 */ /* 0x000fc800078e0234 */
[----:B------:R-:W-:Y:S01]  /*7350*/  IMAD.WIDE R60, R5, 0x2, R60 ;  /* 0x00000002053c7825 */ /* 0x000fe200078e023c */
[----:B------:R-:W-:-:S03]  /*7360*/  MOV R28, R53 ;  /* 0x00000035001c7202 */ /* 0x000fc60000000f00 */
[----:B------:R-:W-:Y:S02]  /*7370*/  IMAD.MOV.U32 R206, RZ, RZ, R52 ;  /* 0x000000ffffce7224 */ /* 0x000fe400078e0034 */
[----:B------:R-:W-:Y:S02]  /*7380*/  IMAD.MOV.U32 R52, RZ, RZ, R27 ;  /* 0x000000ffff347224 */ /* 0x000fe400078e001b */
[----:B------:R-:W-:Y:S01]  /*7390*/  IMAD.MOV.U32 R53, RZ, RZ, R24 ;  /* 0x000000ffff357224 */ /* 0x000fe200078e0018 */
[----:B------:R-:W-:Y:S01]  /*73a0*/  MOV R36, R61 ;  /* 0x0000003d00247202 */ /* 0x000fe20000000f00 */
[----:B------:R-:W-:Y:S02]  /*73b0*/  IMAD.MOV.U32 R205, RZ, RZ, R60 ;  /* 0x000000ffffcd7224 */ /* 0x000fe400078e003c */
[----:B------:R-:W-:Y:S02]  /*73c0*/  IMAD.MOV.U32 R60, RZ, RZ, R30 ;  /* 0x000000ffff3c7224 */ /* 0x000fe400078e001e */
[----:B------:R-:W-:-:S02]  /*73d0*/  IMAD.MOV.U32 R61, RZ, RZ, R13 ;  /* 0x000000ffff3d7224 */ /* 0x000fc400078e000d */
[----:B------:R-:W-:-:S04]  /*73e0*/  IMAD.WIDE R52, R5, 0x2, R52 ;  /* 0x0000000205347825 */ /* 0x000fc800078e0234 */
[----:B------:R-:W-:-:S04]  /*73f0*/  IMAD.WIDE R60, R5, 0x2, R60 ;  /* 0x00000002053c7825 */ /* 0x000fc800078e023c */
[----:B------:R-:W-:Y:S02]  /*7400*/  IMAD.MOV.U32 R27, RZ, RZ, R52 ;  /* 0x000000ffff1b7224 */ /* 0x000fe400078e0034 */
[----:B------:R-:W-:Y:S02]  /*7410*/  IMAD.MOV.U32 R24, RZ, RZ, R53 ;  /* 0x000000ffff187224 */ /* 0x000fe400078e0035 */
[----:B------:R-:W-:Y:S02]  /*7420*/  IMAD.MOV.U32 R52, RZ, RZ, R207 ;  /* 0x000000ffff347224 */ /* 0x000fe400078e00cf */
[----:B------:R-:W-:Y:S01]  /*7430*/  IMAD.MOV.U32 R53, RZ, RZ, R25 ;  /* 0x000000ffff357224 */ /* 0x000fe200078e0019 */
[----:B--2---:R-:W-:Y:S01]  /*7440*/  HMMA.16816.F32 R80, R48, R90, R80 ;  /* 0x0000005a3050723c */ /* 0x004fe20000001850 */
[----:B------:R-:W-:Y:S02]  /*7450*/  IMAD.MOV.U32 R30, RZ, RZ, R60 ;  /* 0x000000ffff1e7224 */ /* 0x000fe400078e003c */
[----:B------:R-:W-:-:S02]  /*7460*/  IMAD.MOV.U32 R13, RZ, RZ, R61 ;  /* 0x000000ffff0d7224 */ /* 0x000fc400078e003d */
[----:B------:R-:W-:Y:S02]  /*7470*/  IMAD.MOV.U32 R60, RZ, RZ, R41 ;  /* 0x000000ffff3c7224 */ /* 0x000fe400078e0029 */
[----:B------:R-:W-:Y:S01]  /*7480*/  IMAD.MOV.U32 R61, RZ, RZ, R15 ;  /* 0x000000ffff3d7224 */ /* 0x000fe200078e000f */
[----:B------:R-:W-:Y:S01]  /*7490*/  HMMA.16816.F32 R64, R48, R86, R64 ;  /* 0x000000563040723c */ /* 0x000fe20000001840 */
[----:B------:R-:W-:-:S07]  /*74a0*/  IMAD.WIDE R52, R5, 0x2, R52 ;  /* 0x0000000205347825 */ /* 0x000fce00078e0234 */
[----:B------:R-:W-:Y:S01]  /*74b0*/  HMMA.16816.F32 R72, R48, R70, R72 ;  /* 0x000000463048723c */ /* 0x000fe20000001848 */
[----:B------:R-:W-:-:S07]  /*74c0*/  IMAD.WIDE R60, R5, 0x2, R60 ;  /* 0x00000002053c7825 */ /* 0x000fce00078e023c */
[----:B0-----:R-:W-:Y:S01]  /*74d0*/  HMMA.16816.F32 R88, R44, R90, R116 ;  /* 0x0000005a2c58723c */ /* 0x001fe20000001874 */
[----:B------:R-:W-:Y:S01]  /*74e0*/  IMAD.MOV.U32 R207, RZ, RZ, R52 ;  /* 0x000000ffffcf7224 */ /* 0x000fe200078e0034 */
[----:B------:R-:W-:Y:S01]  /*74f0*/  LDSM.16.M88.4 R116, [R38+0x80] ;  /* 0x000080002674783b */ /* 0x000fe20000000200 */
[----:B------:R-:W-:-:S05]  /*7500*/  IMAD.MOV.U32 R25, RZ, RZ, R53 ;  /* 0x000000ffff197224 */ /* 0x000fca00078e0035 */
[----:B------:R-:W-:Y:S01]  /*7510*/  HMMA.16816.F32 R84, R44, R86, R108 ;  /* 0x000000562c54723c */ /* 0x000fe2000000186c */
[----:B------:R-:W-:Y:S01]  /*7520*/  IMAD.MOV.U32 R52, RZ, RZ, R35 ;  /* 0x000000ffff347224 */ /* 0x000fe200078e0023 */
[----:B------:R-:W-:Y:S01]  /*7530*/  LDSM.16.M88.4 R108, [R38+0x2080] ;  /* 0x00208000266c783b */ /* 0x000fe20000000200 */
[----:B------:R-:W-:-:S05]  /*7540*/  IMAD.MOV.U32 R53, RZ, RZ, R26 ;  /* 0x000000ffff357224 */ /* 0x000fca00078e001a */
[----:B------:R-:W-:Y:S01]  /*7550*/  HMMA.16816.F32 R68, R44, R70, R100 ;  /* 0x000000462c44723c */ /* 0x000fe20000001864 */
[----:B------:R-:W-:Y:S01]  /*7560*/  IMAD.MOV.U32 R41, RZ, RZ, R60 ;  /* 0x000000ffff297224 */ /* 0x000fe200078e003c */
[----:B------:R-:W-:Y:S06]  /*7570*/  LDSM.16.M88.4 R100, [R38+0x4080] ;  /* 0x004080002664783b */ /* 0x000fec0000000200 */
[----:B------:R-:W-:Y:S01]  /*7580*/  HMMA.16816.F32 R56, R48, R54, R56 ;  /* 0x000000363038723c */ /* 0x000fe20000001838 */
[----:B------:R-:W-:-:S07]  /*7590*/  IMAD.MOV.U32 R15, RZ, RZ, R61 ;  /* 0x000000ffff0f7224 */ /* 0x000fce00078e003d */
[----:B------:R-:W-:Y:S01]  /*75a0*/  HMMA.16816.F32 R44, R44, R54, R76 ;  /* 0x000000362c2c723c */ /* 0x000fe2000000184c */
[----:B------:R-:W-:Y:S01]  /*75b0*/  IMAD.MOV.U32 R60, RZ, RZ, R10 ;  /* 0x000000ffff3c7224 */ /* 0x000fe200078e000a */
[----:B------:R-:W-:Y:S05]  /*75c0*/  LDSM.16.M88.4 R76, [R38+0x6080] ;  /* 0x00608000264c783b */ /* 0x000fea0000000200 */
[----:B------:R-:W-:Y:S02]  /*75d0*/  IMAD.MOV.U32 R54, RZ, RZ, R120 ;  /* 0x000000ffff367224 */ /* 0x000fe400078e0078 */
[----:B------:R-:W-:-:S04]  /*75e0*/  IMAD.MOV.U32 R55, RZ, RZ, R34 ;  /* 0x000000ffff377224 */ /* 0x000fc800078e0022 */
[----:B------:R-:W-:-:S04]  /*75f0*/  IMAD.WIDE R54, R5, 0x2, R54 ;  /* 0x0000000205367825 */ /* 0x000fc800078e0236 */
[----:B------:R-:W-:Y:S02]  /*7600*/  IMAD.MOV.U32 R61, RZ, RZ, R18 ;  /* 0x000000ffff3d7224 */ /* 0x000fe400078e0012 */
[----:B------:R-:W-:Y:S01]  /*7610*/  IMAD.WIDE R52, R5, 0x2, R52 ;  /* 0x0000000205347825 */ /* 0x000fe200078e0234 */
[----:B------:R-:W-:-:S03]  /*7620*/  MOV R34, R55 ;  /* 0x0000003700227202 */ /* 0x000fc60000000f00 */
[----:B------:R-:W-:Y:S02]  /*7630*/  IMAD.MOV.U32 R120, RZ, RZ, R54 ;  /* 0x000000ffff787224 */ /* 0x000fe400078e0036 */
[----:B------:R-:W-:Y:S02]  /*7640*/  IMAD.MOV.U32 R54, RZ, RZ, R124 ;  /* 0x000000ffff367224 */ /* 0x000fe400078e007c */
[----:B------:R-:W-:Y:S02]  /*7650*/  IMAD.MOV.U32 R55, RZ, RZ, R123 ;  /* 0x000000ffff377224 */ /* 0x000fe400078e007b */
[----:B------:R-:W-:-:S04]  /*7660*/  IMAD.WIDE R60, R5, 0x2, R60 ;  /* 0x00000002053c7825 */ /* 0x000fc800078e023c */
[----:B------:R-:W-:Y:S02]  /*7670*/  IMAD.MOV.U32 R35, RZ, RZ, R52 ;  /* 0x000000ffff237224 */ /* 0x000fe400078e0034 */
[----:B------:R-:W-:Y:S02]  /*7680*/  IMAD.MOV.U32 R26, RZ, RZ, R53 ;  /* 0x000000ffff1a7224 */ /* 0x000fe400078e0035 */
[----:B------:R-:W-:Y:S02]  /*7690*/  IMAD.MOV.U32 R52, RZ, RZ, R122 ;  /* 0x000000ffff347224 */ /* 0x000fe400078e007a */
[----:B------:R-:W-:Y:S02]  /*76a0*/  IMAD.MOV.U32 R53, RZ, RZ, R121 ;  /* 0x000000ffff357224 */ /* 0x000fe400078e0079 */
[----:B------:R-:W-:Y:S02]  /*76b0*/  IMAD.MOV.U32 R50, RZ, RZ, R33 ;  /* 0x000000ffff327224 */ /* 0x000fe400078e0021 */
[----:B------:R-:W-:-:S02]  /*76c0*/  IMAD.MOV.U32 R51, RZ, RZ, R32 ;  /* 0x000000ffff337224 */ /* 0x000fc400078e0020 */
[----:B------:R-:W-:Y:S02]  /*76d0*/  IMAD.MOV.U32 R48, RZ, RZ, R17 ;  /* 0x000000ffff307224 */ /* 0x000fe400078e0011 */
[----:B------:R-:W-:Y:S02]  /*76e0*/  IMAD.MOV.U32 R49, RZ, RZ, R22 ;  /* 0x000000ffff317224 */ /* 0x000fe400078e0016 */
[----:B------:R-:W-:Y:S01]  /*76f0*/  IMAD.WIDE R54, R5, 0x2, R54 ;  /* 0x0000000205367825 */ /* 0x000fe200078e0236 */
[----:B------:R-:W-:-:S03]  /*7700*/  MOV R18, R61 ;  /* 0x0000003d00127202 */ /* 0x000fc60000000f00 */
[----:B------:R-:W-:Y:S02]  /*7710*/  IMAD.MOV.U32 R10, RZ, RZ, R60 ;  /* 0x000000ffff0a7224 */ /* 0x000fe400078e003c */
[----:B------:R-:W-:-:S04]  /*7720*/  IMAD.WIDE R52, R5, 0x2, R52 ;  /* 0x0000000205347825 */ /* 0x000fc800078e0234 */
[----:B------:R-:W-:Y:S02]  /*7730*/  IMAD.MOV.U32 R60, RZ, RZ, R12 ;  /* 0x000000ffff3c7224 */ /* 0x000fe400078e000c */
[----:B------:R-:W-:Y:S02]  /*7740*/  IMAD.MOV.U32 R61, RZ, RZ, R20 ;  /* 0x000000ffff3d7224 */ /* 0x000fe400078e0014 */
[----:B------:R-:W-:-:S04]  /*7750*/  IMAD.WIDE R50, R5, 0x2, R50 ;  /* 0x0000000205327825 */ /* 0x000fc800078e0232 */
[----:B------:R-:W-:-:S04]  /*7760*/  IMAD.WIDE R48, R5, 0x2, R48 ;  /* 0x0000000205307825 */ /* 0x000fc800078e0230 */
[----:B------:R-:W-:Y:S02]  /*7770*/  IMAD.MOV.U32 R124, RZ, RZ, R54 ;  /* 0x000000ffff7c7224 */ /* 0x000fe400078e0036 */
[----:B------:R-:W-:Y:S02]  /*7780*/  IMAD.MOV.U32 R123, RZ, RZ, R55 ;  /* 0x000000ffff7b7224 */ /* 0x000fe400078e0037 */
[----:B------:R-:W-:Y:S02]  /*7790*/  IMAD.MOV.U32 R54, RZ, RZ, R130 ;  /* 0x000000ffff367224 */ /* 0x000fe400078e0082 */
[----:B------:R-:W-:Y:S02]  /*77a0*/  IMAD.MOV.U32 R55, RZ, RZ, R129 ;  /* 0x000000ffff377224 */ /* 0x000fe400078e0081 */
[----:B------:R-:W-:Y:S02]  /*77b0*/  IMAD.MOV.U32 R122, RZ, RZ, R52 ;  /* 0x000000ffff7a7224 */ /* 0x000fe400078e0034 */
[----:B------:R-:W-:-:S02]  /*77c0*/  IMAD.MOV.U32 R121, RZ, RZ, R53 ;  /* 0x000000ffff797224 */ /* 0x000fc400078e0035 */
[----:B------:R-:W-:-:S04]  /*77d0*/  IMAD.WIDE R60, R5, 0x2, R60 ;  /* 0x00000002053c7825 */ /* 0x000fc800078e023c */
[----:B------:R-:W-:Y:S02]  /*77e0*/  IMAD.MOV.U32 R52, RZ, RZ, R126 ;  /* 0x000000ffff347224 */ /* 0x000fe400078e007e */
[----:B------:R-:W-:Y:S02]  /*77f0*/  IMAD.MOV.U32 R53, RZ, RZ, R125 ;  /* 0x000000ffff357224 */ /* 0x000fe400078e007d */
[----:B------:R-:W-:Y:S02]  /*7800*/  IMAD.MOV.U32 R33, RZ, RZ, R50 ;  /* 0x000000ffff217224 */ /* 0x000fe400078e0032 */
[----:B------:R-:W-:Y:S02]  /*7810*/  IMAD.MOV.U32 R32, RZ, RZ, R51 ;  /* 0x000000ffff207224 */ /* 0x000fe400078e0033 */
[----:B------:R-:W-:Y:S02]  /*7820*/  IMAD.MOV.U32 R17, RZ, RZ, R48 ;  /* 0x000000ffff117224 */ /* 0x000fe400078e0030 */
[----:B------:R-:W-:-:S02]  /*7830*/  IMAD.MOV.U32 R22, RZ, RZ, R49 ;  /* 0x000000ffff167224 */ /* 0x000fc400078e0031 */
[----:B------:R-:W0:Y:S01]  /*7840*/  LDSM.16.MT88.4 R48, [R8+0xb000] ;  /* 0x00b000000830783b */ /* 0x000e220000004200 */
[----:B------:R-:W-:-:S04]  /*7850*/  IMAD.WIDE R54, R5, 0x2, R54 ;  /* 0x0000000205367825 */ /* 0x000fc800078e0236 */
[----:B------:R-:W-:Y:S02]  /*7860*/  IMAD.MOV.U32 R12, RZ, RZ, R60 ;  /* 0x000000ffff0c7224 */ /* 0x000fe400078e003c */
[----:B------:R-:W-:Y:S02]  /*7870*/  IMAD.MOV.U32 R20, RZ, RZ, R61 ;  /* 0x000000ffff147224 */ /* 0x000fe400078e003d */
[----:B------:R-:W-:-:S04]  /*7880*/  IMAD.WIDE R52, R5, 0x2, R52 ;  /* 0x0000000205347825 */ /* 0x000fc800078e0234 */
[----:B------:R-:W-:Y:S02]  /*7890*/  IMAD.MOV.U32 R60, RZ, RZ, R31 ;  /* 0x000000ffff3c7224 */ /* 0x000fe400078e001f */
[----:B------:R-:W-:Y:S02]  /*78a0*/  IMAD.MOV.U32 R61, RZ, RZ, R29 ;  /* 0x000000ffff3d7224 */ /* 0x000fe400078e001d */
[----:B------:R-:W-:Y:S01]  /*78b0*/  IMAD.MOV.U32 R129, RZ, RZ, R55 ;  /* 0x000000ffff817224 */ /* 0x000fe200078e0037 */
[----:B------:R-:W-:Y:S01]  /*78c0*/  MOV R55, R133 ;  /* 0x0000008500377202 */ /* 0x000fe20000000f00 */
[----:B------:R-:W-:Y:S02]  /*78d0*/  IMAD.MOV.U32 R130, RZ, RZ, R54 ;  /* 0x000000ffff827224 */ /* 0x000fe400078e0036 */
[----:B------:R-:W-:Y:S02]  /*78e0*/  IMAD.MOV.U32 R126, RZ, RZ, R52 ;  /* 0x000000ffff7e7224 */ /* 0x000fe400078e0034 */
[----:B------:R-:W-:-:S02]  /*78f0*/  IMAD.MOV.U32 R125, RZ, RZ, R53 ;  /* 0x000000ffff7d7224 */ /* 0x000fc400078e0035 */
[----:B------:R-:W-:Y:S02]  /*7900*/  IMAD.MOV.U32 R54, RZ, RZ, R134 ;  /* 0x000000ffff367224 */ /* 0x000fe400078e0086 */
[----:B------:R-:W-:-:S04]  /*7910*/  IMAD.WIDE R60, R5, 0x2, R60 ;  /* 0x00000002053c7825 */ /* 0x000fc800078e023c */
[----:B------:R-:W-:Y:S02]  /*7920*/  IMAD.MOV.U32 R52, RZ, RZ, R132 ;  /* 0x000000ffff347224 */ /* 0x000fe400078e0084 */
[----:B------:R-:W-:Y:S02]  /*7930*/  IMAD.MOV.U32 R53, RZ, RZ, R131 ;  /* 0x000000ffff357224 */ /* 0x000fe400078e0083 */
[----:B------:R-:W-:-:S04]  /*7940*/  IMAD.WIDE R54, R5, 0x2, R54 ;  /* 0x0000000205367825 */ /* 0x000fc800078e0236 */
        /* <DEDUP_REMOVED lines=26> */
[----:B------:R-:W-:Y:S02]  /*7af0*/  IMAD.MOV.U32 R52, RZ, RZ, R139 ;  /* 0x000000ffff347224 */ /* 0x000fe400078e008b */
[----:B------:R-:W-:Y:S02]  /*7b00*/  IMAD.MOV.U32 R53, RZ, RZ, R138 ;  /* 0x000000ffff357224 */ /* 0x000fe400078e008a */
[----:B------:R-:W-:-:S04]  /*7b10*/  IMAD.WIDE R60, R5, 0x2, R60 ;  /* 0x00000002053c7825 */ /* 0x000fc800078e023c */
[----:B------:R-:W-:-:S04]  /*7b20*/  IMAD.WIDE R54, R5, 0x2, R54 ;  /* 0x0000000205367825 */ /* 0x000fc800078e0236 */
[----:B------:R-:W-:-:S04]  /*7b30*/  IMAD.WIDE R52, R5, 0x2, R52 ;  /* 0x0000000205347825 */ /* 0x000fc800078e0234 */
[----:B------:R-:W-:Y:S02]  /*7b40*/  IMAD.MOV.U32 R209, RZ, RZ, R60 ;  /* 0x000000ffffd17224 */ /* 0x000fe400078e003c */
[----:B------:R-:W-:Y:S02]  /*7b50*/  IMAD.MOV.U32 R142, RZ, RZ, R61 ;  /* 0x000000ffff8e7224 */ /* 0x000fe400078e003d */
[----:B------:R-:W-:Y:S02]  /*7b60*/  IMAD.MOV.U32 R60, RZ, RZ, R210 ;  /* 0x000000ffff3c7224 */ /* 0x000fe400078e00d2 */
[----:B------:R-:W-:Y:S01]  /*7b70*/  IMAD.MOV.U32 R61, RZ, RZ, R147 ;  /* 0x000000ffff3d7224 */ /* 0x000fe200078e0093 */
[----:B------:R-:W-:Y:S01]  /*7b80*/  MOV R140, R55 ;  /* 0x00000037008c7202 */ /* 0x000fe20000000f00 */
[----:B------:R-:W-:Y:S02]  /*7b90*/  IMAD.MOV.U32 R139, RZ, RZ, R52 ;  /* 0x000000ffff8b7224 */ /* 0x000fe400078e0034 */
[----:B------:R-:W-:-:S02]  /*7ba0*/  IMAD.MOV.U32 R138, RZ, RZ, R53 ;  /* 0x000000ffff8a7224 */ /* 0x000fc400078e0035 */
[----:B------:R-:W-:Y:S02]  /*7bb0*/  IMAD.MOV.U32 R141, RZ, RZ, R54 ;  /* 0x000000ffff8d7224 */ /* 0x000fe400078e0036 */
[----:B------:R-:W-:Y:S02]  /*7bc0*/  IMAD.MOV.U32 R52, RZ, RZ, R144 ;  /* 0x000000ffff347224 */ /* 0x000fe400078e0090 */
[----:B------:R-:W-:Y:S02]  /*7bd0*/  IMAD.MOV.U32 R53, RZ, RZ, R143 ;  /* 0x000000ffff357224 */ /* 0x000fe400078e008f */
[----:B------:R-:W-:Y:S02]  /*7be0*/  IMAD.MOV.U32 R54, RZ, RZ, R146 ;  /* 0x000000ffff367224 */ /* 0x000fe400078e0092 */
[----:B------:R-:W-:Y:S02]  /*7bf0*/  IMAD.MOV.U32 R55, RZ, RZ, R145 ;  /* 0x000000ffff377224 */ /* 0x000fe400078e0091 */
[C---:B------:R-:W-:Y:S01]  /*7c00*/  IMAD.WIDE R60, R5.reuse, 0x2, R60 ;  /* 0x00000002053c7825 */ /* 0x040fe200078e023c */
[----:B0-----:R-:W-:Y:S03]  /*7c10*/  HMMA.16816.F32 R80, R48, R116, R80 ;  /* 0x000000743050723c */ /* 0x001fe60000001850 */
[----:B------:R-:W-:-:S04]  /*7c20*/  IMAD.WIDE R52, R5, 0x2, R52 ;  /* 0x0000000205347825 */ /* 0x000fc800078e0234 */
[----:B------:R-:W-:Y:S01]  /*7c30*/  IMAD.WIDE R54, R5, 0x2, R54 ;  /* 0x0000000205367825 */ /* 0x000fe200078e0236 */
[C---:B------:R-:W-:Y:S03]  /*7c40*/  HMMA.16816.F32 R64, R48.reuse, R108, R64 ;  /* 0x0000006c3040723c */ /* 0x040fe60000001840 */
[----:B------:R-:W-:Y:S02]  /*7c50*/  IMAD.MOV.U32 R210, RZ, RZ, R60 ;  /* 0x000000ffffd27224 */ /* 0x000fe400078e003c */
[----:B------:R-:W-:Y:S02]  /*7c60*/  IMAD.MOV.U32 R147, RZ, RZ, R61 ;  /* 0x000000ffff937224 */ /* 0x000fe400078e003d */
[----:B------:R-:W-:Y:S01]  /*7c70*/  IMAD.MOV.U32 R60, RZ, RZ, R186 ;  /* 0x000000ffff3c7224 */ /* 0x000fe200078e00ba */
[----:B------:R-:W-:Y:S01]  /*7c80*/  HMMA.16816.F32 R72, R48, R100, R72 ;  /* 0x000000643048723c */ /* 0x000fe20000001848 */
[----:B------:R-:W-:-:S02]  /*7c90*/  IMAD.MOV.U32 R61, RZ, RZ, R150 ;  /* 0x000000ffff3d7224 */ /* 0x000fc400078e0096 */
[----:B------:R-:W-:Y:S02]  /*7ca0*/  IMAD.MOV.U32 R144, RZ, RZ, R52 ;  /* 0x000000ffff907224 */ /* 0x000fe400078e0034 */
[----:B------:R-:W-:-:S03]  /*7cb0*/  IMAD.MOV.U32 R143, RZ, RZ, R53 ;  /* 0x000000ffff8f7224 */ /* 0x000fc600078e0035 */
[----:B------:R-:W-:Y:S01]  /*7cc0*/  HMMA.16816.F32 R56, R48, R76, R56 ;  /* 0x0000004c3038723c */ /* 0x000fe20000001838 */
[----:B------:R-:W0:Y:S01]  /*7cd0*/  LDSM.16.MT88.4 R48, [R11+0xb000] ;  /* 0x00b000000b30783b */ /* 0x000e220000004200 */
[----:B------:R-:W-:Y:S02]  /*7ce0*/  IMAD.MOV.U32 R146, RZ, RZ, R54 ;  /* 0x000000ffff927224 */ /* 0x000fe400078e0036 */
[----:B------:R-:W-:Y:S02]  /*7cf0*/  IMAD.MOV.U32 R145, RZ, RZ, R55 ;  /* 0x000000ffff917224 */ /* 0x000fe400078e0037 */
[----:B------:R-:W-:Y:S02]  /*7d00*/  IMAD.MOV.U32 R54, RZ, RZ, R149 ;  /* 0x000000ffff367224 */ /* 0x000fe400078e0095 */
        /* <DEDUP_REMOVED lines=14> */
[----:B------:R-:W-:Y:S01]  /*7df0*/  IMAD.WIDE R60, R5, 0x2, R60 ;  /* 0x00000002053c7825 */ /* 0x000fe200078e023c */
[----:B------:R-:W1:Y:S03]  /*7e00*/  LDSM.16.MT88.4 R52, [R8+0xb800] ;  /* 0x00b800000834783b */ /* 0x000e660000004200 */
[----:B------:R-:W-:Y:S01]  /*7e10*/  IMAD.MOV.U32 R188, RZ, RZ, R61 ;  /* 0x000000ffffbc7224 */ /* 0x000fe200078e003d */
[----:B------:R-:W-:Y:S01]  /*7e20*/  MOV R61, R190 ;  /* 0x000000be003d7202 */ /* 0x000fe20000000f00 */
[----:B------:R-:W-:Y:S02]  /*7e30*/  IMAD.MOV.U32 R212, RZ, RZ, R60 ;  /* 0x000000ffffd47224 */ /* 0x000fe400078e003c */
[----:B------:R-:W-:-:S04]  /*7e40*/  IMAD.MOV.U32 R60, RZ, RZ, R213 ;  /* 0x000000ffff3c7224 */ /* 0x000fc800078e00d5 */
[----:B------:R-:W-:-:S04]  /*7e50*/  IMAD.WIDE R60, R5, 0x2, R60 ;  /* 0x00000002053c7825 */ /* 0x000fc800078e023c */
[----:B------:R-:W-:Y:S02]  /*7e60*/  IMAD.MOV.U32 R213, RZ, RZ, R60 ;  /* 0x000000ffffd57224 */ /* 0x000fe400078e003c */
[----:B------:R-:W-:Y:S02]  /*7e70*/  IMAD.MOV.U32 R190, RZ, RZ, R61 ;  /* 0x000000ffffbe7224 */ /* 0x000fe400078e003d */
[----:B------:R-:W-:Y:S02]  /*7e80*/  IMAD.MOV.U32 R60, RZ, RZ, R192 ;  /* 0x000000ffff3c7224 */ /* 0x000fe400078e00c0 */
[----:B------:R-:W-:-:S04]  /*7e90*/  IMAD.MOV.U32 R61, RZ, RZ, R161 ;  /* 0x000000ffff3d7224 */ /* 0x000fc800078e00a1 */
[----:B------:R-:W-:-:S04]  /*7ea0*/  IMAD.WIDE R60, R5, 0x2, R60 ;  /* 0x00000002053c7825 */ /* 0x000fc800078e023c */
[----:B------:R-:W-:Y:S02]  /*7eb0*/  IMAD.MOV.U32 R192, RZ, RZ, R60 ;  /* 0x000000ffffc07224 */ /* 0x000fe400078e003c */
[----:B------:R-:W-:Y:S02]  /*7ec0*/  IMAD.MOV.U32 R161, RZ, RZ, R61 ;  /* 0x000000ffffa17224 */ /* 0x000fe400078e003d */
[----:B------:R-:W-:Y:S02]  /*7ed0*/  IMAD.MOV.U32 R60, RZ, RZ, R214 ;  /* 0x000000ffff3c7224 */ /* 0x000fe400078e00d6 */
[----:B------:R-:W-:Y:S01]  /*7ee0*/  IMAD.MOV.U32 R61, RZ, RZ, R193 ;  /* 0x000000ffff3d7224 */ /* 0x000fe200078e00c1 */
[----:B0-----:R-:W-:Y:S03]  /*7ef0*/  HMMA.16816.F32 R88, R48, R116, R88 ;  /* 0x000000743058723c */ /* 0x001fe60000001858 */
[----:B------:R-:W-:-:S05]  /*7f00*/  IMAD.WIDE R60, R5, 0x2, R60 ;  /* 0x00000002053c7825 */ /* 0x000fca00078e023c */
[----:B------:R-:W-:Y:S01]  /*7f10*/  HMMA.16816.F32 R84, R48, R108, R84 ;  /* 0x0000006c3054723c */ /* 0x000fe20000001854 */
[----:B------:R-:W-:Y:S02]  /*7f20*/  IMAD.MOV.U32 R214, RZ, RZ, R60 ;  /* 0x000000ffffd67224 */ /* 0x000fe400078e003c */
[----:B------:R-:W-:-:S05]  /*7f30*/  IMAD.MOV.U32 R193, RZ, RZ, R61 ;  /* 0x000000ffffc17224 */ /* 0x000fca00078e003d */
[----:B------:R-:W-:Y:S01]  /*7f40*/  HMMA.16816.F32 R68, R48, R100, R68 ;  /* 0x000000643044723c */ /* 0x000fe20000001844 */
[----:B------:R-:W-:Y:S02]  /*7f50*/  IMAD.MOV.U32 R60, RZ, RZ, R169 ;  /* 0x000000ffff3c7224 */ /* 0x000fe400078e00a9 */
[----:B------:R-:W-:-:S05]  /*7f60*/  IMAD.MOV.U32 R61, RZ, RZ, R168 ;  /* 0x000000ffff3d7224 */ /* 0x000fca00078e00a8 */
[----:B------:R-:W-:Y:S01]  /*7f70*/  HMMA.16816.F32 R44, R48, R76, R44 ;  /* 0x0000004c302c723c */ /* 0x000fe2000000182c */
[----:B------:R-:W0:Y:S01]  /*7f80*/  LDSM.16.MT88.4 R48, [R11+0xb800] ;  /* 0x00b800000b30783b */ /* 0x000e220000004200 */
[----:B------:R-:W-:Y:S02]  /*7f90*/  IMAD.MOV.U32 R62, RZ, RZ, R154 ;  /* 0x000000ffff3e7224 */ /* 0x000fe400078e009a */
[----:B------:R-:W-:Y:S02]  /*7fa0*/  IMAD.MOV.U32 R63, RZ, RZ, R153 ;  /* 0x000000ffff3f7224 */ /* 0x000fe400078e0099 */
[C---:B------:R-:W-:Y:S02]  /*7fb0*/  IMAD.WIDE R60, R5.reuse, 0x2, R60 ;  /* 0x00000002053c7825 */ /* 0x040fe400078e023c */
[----:B-1----:R-:W-:Y:S02]  /*7fc0*/  HMMA.16816.F32 R80, R52, R118, R80 ;  /* 0x000000763450723c */ /* 0x002fe40000001850 */
[----:B------:R-:W-:-:S04]  /*7fd0*/  IMAD.WIDE R62, R5, 0x2, R62 ;  /* 0x00000002053e7825 */ /* 0x000fc800078e023e */
[----:B------:R-:W-:Y:S02]  /*7fe0*/  IMAD.MOV.U32 R169, RZ, RZ, R60 ;  /* 0x000000ffffa97224 */ /* 0x000fe400078e003c */
[----:B------:R-:W-:Y:S01]  /*7ff0*/  HMMA.16816.F32 R64, R52, R110, R64 ;  /* 0x0000006e3440723c */ /* 0x000fe20000001840 */
[----:B------:R-:W-:Y:S02]  /*8000*/  IMAD.MOV.U32 R168, RZ, RZ, R61 ;  /* 0x000000ffffa87224 */ /* 0x000fe400078e003d */
[----:B------:R-:W-:Y:S02]  /*8010*/  IMAD.MOV.U32 R60, RZ, RZ, R195 ;  /* 0x000000ffff3c7224 */ /* 0x000fe400078e00c3 */
[----:B------:R-:W-:-:S03]  /*8020*/  IMAD.MOV.U32 R61, RZ, RZ, R173 ;  /* 0x000000ffff3d7224 */ /* 0x000fc600078e00ad */
[----:B------:R-:W-:Y:S01]  /*8030*/  HMMA.16816.F32 R72, R52, R102, R72 ;  /* 0x000000663448723c */ /* 0x000fe20000001848 */
[----:B------:R-:W-:Y:S02]  /*8040*/  IMAD.MOV.U32 R154, RZ, RZ, R62 ;  /* 0x000000ffff9a7224 */ /* 0x000fe400078e003e */
[----:B------:R-:W-:Y:S02]  /*8050*/  IMAD.MOV.U32 R153, RZ, RZ, R63 ;  /* 0x000000ffff997224 */ /* 0x000fe400078e003f */
[----:B------:R-:W-:-:S03]  /*8060*/  IMAD.MOV.U32 R62, RZ, RZ, R156 ;  /* 0x000000ffff3e7224 */ /* 0x000fc600078e009c */
[----:B------:R-:W-:Y:S01]  /*8070*/  HMMA.16816.F32 R52, R52, R78, R56 ;  /* 0x0000004e3434723c */ /* 0x000fe20000001838 */
[----:B------:R-:W-:Y:S02]  /*8080*/  IMAD.MOV.U32 R63, RZ, RZ, R155 ;  /* 0x000000ffff3f7224 */ /* 0x000fe400078e009b */
[----:B------:R-:W-:-:S04]  /*8090*/  IMAD.WIDE R60, R5, 0x2, R60 ;  /* 0x00000002053c7825 */ /* 0x000fc800078e023c */
[----:B------:R-:W-:Y:S01]  /*80a0*/  MOV R58, R172 ;  /* 0x000000ac003a7202 */ /* 0x000fe20000000f00 */
[----:B------:R-:W-:Y:S02]  /*80b0*/  IMAD.MOV.U32 R59, RZ, RZ, R171 ;  /* 0x000000ffff3b7224 */ /* 0x000fe400078e00ab */
[----:B------:R-:W-:Y:S02]  /*80c0*/  IMAD.MOV.U32 R56, RZ, RZ, R215 ;  /* 0x000000ffff387224 */ /* 0x000fe400078e00d7 */
[----:B------:R-:W-:Y:S02]  /*80d0*/  IMAD.MOV.U32 R57, RZ, RZ, R196 ;  /* 0x000000ffff397224 */ /* 0x000fe400078e00c4 */
[----:B------:R-:W-:Y:S01]  /*80e0*/  IMAD.WIDE R62, R5, 0x2, R62 ;  /* 0x00000002053e7825 */ /* 0x000fe200078e023e */
[----:B------:R-:W-:-:S03]  /*80f0*/  MOV R77, R164 ;  /* 0x000000a4004d7202 */ /* 0x000fc60000000f00 */
        /* <DEDUP_REMOVED lines=21> */
[----:B------:R-:W-:-:S04]  /*8250*/  IMAD.WIDE R60, R5, 0x2, R60 ;  /* 0x00000002053c7825 */ /* 0x000fc800078e023c */
[----:B------:R-:W-:Y:S01]  /*8260*/  IMAD.WIDE R76, R5, 0x2, R76 ;  /* 0x00000002054c7825 */ /* 0x000fe200078e024c */
[----:B------:R-:W-:-:S03]  /*8270*/  MOV R176, R61 ;  /* 0x0000003d00b07202 */ /* 0x000fc60000000f00 */
[----:B------:R-:W-:Y:S01]  /*8280*/  IMAD.WIDE R92, R5, 0x2, R92 ;  /* 0x00000002055c7825 */ /* 0x000fe200078e025c */
[----:B------:R-:W-:-:S03]  /*8290*/  IADD3 R37, R37, -0x1, RZ ;  /* 0xffffffff25257810 */ /* 0x000fc60007ffe0ff */
[----:B------:R-:W-:-:S04]  /*82a0*/  IMAD.WIDE R62, R5, 0x2, R62 ;  /* 0x00000002053e7825 */ /* 0x000fc800078e023e */
        /* <DEDUP_REMOVED lines=24> */
[----:B------:R-:W-:Y:S01]  /*8430*/  IMAD.MOV.U32 R57, RZ, RZ, R200 ;  /* 0x000000ffff397224 */ /* 0x000fe200078e00c8 */
[----:B------:R-:W-:Y:S01]  /*8440*/  ISETP.NE.U32.AND P0, PT, R37, RZ, PT ;  /* 0x000000ff2500720c */ /* 0x000fe20003f05070 */
[----:B------:R-:W-:-:S04]  /*8450*/  IMAD.WIDE R76, R5, 0x2, R76 ;  /* 0x00000002054c7825 */ /* 0x000fc800078e024c */
[----:B------:R-:W-:-:S04]  /*8460*/  IMAD.WIDE R60, R5, 0x2, R60 ;  /* 0x00000002053c7825 */ /* 0x000fc800078e023c */
[----:B------:R-:W-:-:S04]  /*8470*/  IMAD.WIDE R92, R5, 0x2, R92 ;  /* 0x00000002055c7825 */ /* 0x000fc800078e025c */
[----:B------:R-:W-:-:S04]  /*8480*/  IMAD.WIDE R62, R5, 0x2, R62 ;  /* 0x00000002053e7825 */ /* 0x000fc800078e023e */
[----:B------:R-:W-:-:S04]  /*8490*/  IMAD.WIDE R58, R5, 0x2, R58 ;  /* 0x00000002053a7825 */ /* 0x000fc800078e023a */
[----:B------:R-:W-:-:S04]  /*84a0*/  IMAD.WIDE R56, R5, 0x2, R56 ;  /* 0x0000000205387825 */ /* 0x000fc800078e0238 */
[----:B------:R-:W-:Y:S02]  /*84b0*/  IMAD.MOV.U32 R194, RZ, RZ, R76 ;  /* 0x000000ffffc27224 */ /* 0x000fe400078e004c */
[----:B------:R-:W-:Y:S02]  /*84c0*/  IMAD.MOV.U32 R170, RZ, RZ, R77 ;  /* 0x000000ffffaa7224 */ /* 0x000fe400078e004d */
[----:B------:R-:W-:Y:S01]  /*84d0*/  IMAD.MOV.U32 R199, RZ, RZ, R60 ;  /* 0x000000ffffc77224 */ /* 0x000fe200078e003c */
[----:B0-----:R-:W-:Y:S01]  /*84e0*/  HMMA.16816.F32 R76, R48, R78, R44 ;  /* 0x0000004e304c723c */ /* 0x001fe2000000182c */
        /* <DEDUP_REMOVED lines=23> */
[----:B------:R-:W-:Y:S02]  /*8660*/  IMAD.MOV.U32 R113, RZ, RZ, c[0x0][0x188] ;  /* 0x00006200ff717624 */ /* 0x000fe400078e00ff */
[C---:B------:R-:W-:Y:S01]  /*8670*/  IMAD.WIDE R60, R5.reuse, 0x2, R60 ;  /* 0x00000002053c7825 */ /* 0x040fe200078e023c */
[----:B------:R-:W-:Y:S01]  /*8680*/  HMMA.16816.F32 R116, R48, R118, R88 ;  /* 0x000000763074723c */ /* 0x000fe20000001858 */
[----:B------:R-:W-:Y:S02]  /*8690*/  UIADD3 UR4, UR4, -0x80, URZ ;  /* 0xffffff8004047890 */ /* 0x000fe4000fffe03f */
[----:B------:R-:W-:-:S04]  /*86a0*/  IMAD.WIDE R92, R5, 0x2, R92 ;  /* 0x00000002055c7825 */ /* 0x000fc800078e025c */
[C---:B------:R-:W-:Y:S01]  /*86b0*/  IMAD.WIDE R62, R5.reuse, 0x2, R62 ;  /* 0x00000002053e7825 */ /* 0x040fe200078e023e */
[----:B------:R-:W-:Y:S03]  /*86c0*/  HMMA.16816.F32 R108, R48, R110, R84 ;  /* 0x0000006e306c723c */ /* 0x000fe60000001854 */
[----:B------:R-:W-:-:S04]  /*86d0*/  IMAD.WIDE R58, R5, 0x2, R58 ;  /* 0x00000002053a7825 */ /* 0x000fc800078e023a */
[----:B------:R-:W-:Y:S01]  /*86e0*/  IMAD.WIDE R56, R5, 0x2, R56 ;  /* 0x0000000205387825 */ /* 0x000fe200078e0238 */
[----:B------:R-:W-:Y:S03]  /*86f0*/  HMMA.16816.F32 R100, R48, R102, R68 ;  /* 0x000000663064723c */ /* 0x000fe60000001844 */
[----:B------:R-:W-:Y:S02]  /*8700*/  IMAD.SHL.U32 R113, R113, 0x80, RZ ;  /* 0x0000008071717824 */ /* 0x000fe400078e00ff */
[----:B------:R-:W-:-:S04]  /*8710*/  IMAD.WIDE R46, R5, 0x2, R46 ;  /* 0x00000002052e7825 */ /* 0x000fc800078e022e */
[----:B------:R-:W-:Y:S01]  /*8720*/  IMAD.WIDE R44, R5, 0x2, R44 ;  /* 0x00000002052c7825 */ /* 0x000fe200078e022c */
[----:B------:R-:W-:-:S03]  /*8730*/  MOV R183, R60 ;  /* 0x0000003c00b77202 */ /* 0x000fc60000000f00 */
        /* <DEDUP_REMOVED lines=9> */
[----:B------:R-:W-:-:S04]  /*87d0*/  IMAD.WIDE R42, R113, 0x2, R42 ;  /* 0x00000002712a7825 */ /* 0x000fc800078e022a */
[----:B------:R-:W-:Y:S02]  /*87e0*/  IMAD.MOV.U32 R203, RZ, RZ, R46 ;  /* 0x000000ffffcb7224 */ /* 0x000fe400078e002e */
[----:B------:R-:W-:Y:S02]  /*87f0*/  IMAD.MOV.U32 R184, RZ, RZ, R47 ;  /* 0x000000ffffb87224 */ /* 0x000fe400078e002f */
[----:B------:R-:W-:Y:S02]  /*8800*/  IMAD.MOV.U32 R204, RZ, RZ, R44 ;  /* 0x000000ffffcc7224 */ /* 0x000fe400078e002c */
[----:B------:R-:W-:Y:S01]  /*8810*/  IMAD.MOV.U32 R185, RZ, RZ, R45 ;  /* 0x000000ffffb97224 */ /* 0x000fe200078e002d */
[----:B------:R-:W-:Y:S01]  /*8820*/  @!P0 CALL.REL.NOINC `(.L_x_2) ;  /* 0x0000001000008944 */ /* 0x000fe20003c00000 */
[----:B------:R-:W-:Y:S05]  /*8830*/  BRA `(.L_x_3) ;  /* 0xffffc4f000007947 */ /* 0x000fea000383ffff */
.L_x_2:
[----:B------:R-:W-:Y:S02]  /*8840*/  F2FP.PACK_AB R2, R111, R119 ;  /* 0x000000776f02723e */ /* 0x000fe400000000ff */
[----:B------:R-:W-:Y:S02]  /*8850*/  F2FP.PACK_AB R4, R67, R83 ;  /* 0x000000534304723e */ /* 0x000fe400000000ff */
[----:B------:R-:W-:-:S02]  /*8860*/  F2FP.PACK_AB R6, R109, R117 ;  /* 0x000000756d06723e */ /* 0x000fc400000000ff */
[----:B------:R-:W-:Y:S02]  /*8870*/  F2FP.PACK_AB R8, R65, R81 ;  /* 0x000000514108723e */ /* 0x000fe400000000ff */
[----:B------:R-:W-:Y:S02]  /*8880*/  F2FP.PACK_AB R3, R79, R103 ;  /* 0x000000674f03723e */ /* 0x000fe400000000ff */
[----:B------:R-:W-:Y:S02]  /*8890*/  F2FP.PACK_AB R111, R78, R102 ;  /* 0x000000664e6f723e */ /* 0x000fe400000000ff */
        /* <DEDUP_REMOVED lines=10> */
.L_x_1:
[----:B------:R-:W0:Y:S01]  /*8940*/  S2R R16, SR_TID.X ;  /* 0x0000000000107919 */ /* 0x000e220000002100 */
[C---:B------:R-:W-:Y:S01]  /*8950*/  ISETP.GE.AND P0, PT, R223.reuse, c[0x0][0x178], PT ;  /* 0x00005e00df007a0c */ /* 0x040fe20003f06270 */
[----:B------:R-:W-:Y:S01]  /*8960*/  IMAD R223, R223, c[0x0][0x194], RZ ;  /* 0x00006500dfdf7a24 */ /* 0x000fe200078e02ff */
[C-C-:B------:R-:W-:Y:S01]  /*8970*/  LOP3.LUT R17, R218.reuse, 0x68, R0.reuse, 0xfe, !PT ;  /* 0x00000068da117812 */ /* 0x140fe200078efe00 */
[----:B------:R-:W-:Y:S01]  /*8980*/  BAR.SYNC.DEFER_BLOCKING 0x0 ;  /* 0x0000000000007b1d */ /* 0x000fe20000010000 */
[C-C-:B------:R-:W-:Y:S02]  /*8990*/  LOP3.LUT R18, R218.reuse, 0x64, R0.reuse, 0xfe, !PT ;  /* 0x00000064da127812 */ /* 0x140fe400078efe00 */
[----:B------:R-:W-:Y:S02]  /*89a0*/  LEA R55, P2, R223, c[0x0][0x170], 0x1 ;  /* 0x00005c00df377a11 */ /* 0x000fe400078408ff */
[C-C-:B------:R-:W-:Y:S01]  /*89b0*/  LOP3.LUT R19, R218.reuse, 0x60, R0.reuse, 0xfe, !PT ;  /* 0x00000060da137812 */ /* 0x140fe200078efe00 */
[----:B------:R-:W1:Y:S01]  /*89c0*/  S2R R15, SR_TID.X ;  /* 0x00000000000f7919 */ /* 0x000e620000002100 */
[----:B------:R-:W-:-:S02]  /*89d0*/  LOP3.LUT R20, R218, 0x5c, R0, 0xfe, !PT ;  /* 0x0000005cda147812 */ /* 0x000fc400078efe00 */
[C-C-:B------:R-:W-:Y:S02]  /*89e0*/  LOP3.LUT R21, R218.reuse, 0x58, R0.reuse, 0xfe, !PT ;  /* 0x00000058da157812 */ /* 0x140fe400078efe00 */
[C-C-:B------:R-:W-:Y:S02]  /*89f0*/  LOP3.LUT R22, R218.reuse, 0x54, R0.reuse, 0xfe, !PT ;  /* 0x00000054da167812 */ /* 0x140fe400078efe00 */
[C-C-:B------:R-:W-:Y:S02]  /*8a00*/  LOP3.LUT R23, R218.reuse, 0x50, R0.reuse, 0xfe, !PT ;  /* 0x00000050da177812 */ /* 0x140fe400078efe00 */
[C-C-:B------:R-:W-:Y:S02]  /*8a10*/  LOP3.LUT R24, R218.reuse, 0x4c, R0.reuse, 0xfe, !PT ;  /* 0x0000004cda187812 */ /* 0x140fe400078efe00 */
[C-C-:B------:R-:W-:Y:S02]  /*8a20*/  LOP3.LUT R25, R218.reuse, 0x48, R0.reuse, 0xfe, !PT ;  /* 0x00000048da197812 */ /* 0x140fe400078efe00 */
[----:B------:R-:W-:Y:S01]  /*8a30*/  LOP3.LUT R26, R218, 0x44, R0, 0xfe, !PT ;  /* 0x00000044da1a7812 */ /* 0x000fe200078efe00 */
[C---:B0-----:R-:W-:Y:S01]  /*8a40*/  IMAD.SHL.U32 R11, R16.reuse, 0x4, RZ ;  /* 0x00000004100b7824 */ /* 0x041fe200078e00ff */
[----:B------:R-:W-:Y:S01]  /*8a50*/  SHF.R.S32.HI R12, RZ, 0x4, R16 ;  /* 0x00000004ff0c7819 */ /* 0x000fe20000011410 */
[----:B------:R-:W-:Y:S01]  /*8a60*/  IMAD.SHL.U32 R10, R16, 0x20, RZ ;  /* 0x00000020100a7824 */ /* 0x000fe200078e00ff */
[----:B------:R-:W-:Y:S01]  /*8a70*/  LOP3.LUT R27, R218, 0x40, R0, 0xfe, !PT ;  /* 0x00000040da1b7812 */ /* 0x000fe200078efe00 */
[C---:B------:R-:W-:Y:S01]  /*8a80*/  IMAD.SHL.U32 R13, R16.reuse, 0x10, RZ ;  /* 0x00000010100d7824 */ /* 0x040fe200078e00ff */
[----:B------:R-:W-:Y:S01]  /*8a90*/  LOP3.LUT R11, R11, 0x38, RZ, 0xc0, !PT ;  /* 0x000000380b0b7812 */ /* 0x000fe200078ec0ff */
[----:B------:R-:W-:Y:S01]  /*8aa0*/  IMAD.SHL.U32 R14, R16, 0x8, RZ ;  /* 0x00000008100e7824 */ /* 0x000fe200078e00ff */
[----:B------:R-:W-:-:S02]  /*8ab0*/  SGXT R12, R12, 0x1 ;  /* 0x000000010c0c781a */ /* 0x000fc40000000200 */
[----:B------:R-:W-:Y:S02]  /*8ac0*/  LOP3.LUT R10, R11, 0xc00, R10, 0xf8, !PT ;  /* 0x00000c000b0a7812 */ /* 0x000fe400078ef80a */
[----:B------:R-:W-:Y:S02]  /*8ad0*/  LOP3.LUT R11, R12, 0x1040, RZ, 0xc0, !PT ;  /* 0x000010400c0b7812 */ /* 0x000fe400078ec0ff */
[----:B------:R-:W-:Y:S02]  /*8ae0*/  LOP3.LUT R13, R13, 0x30, RZ, 0xc0, !PT ;  /* 0x000000300d0d7812 */ /* 0x000fe400078ec0ff */
[----:B------:R-:W-:Y:S02]  /*8af0*/  LOP3.LUT R11, R11, 0x40, R224, 0x78, !PT ;  /* 0x000000400b0b7812 */ /* 0x000fe400078e78e0 */
[----:B------:R-:W-:Y:S02]  /*8b00*/  LOP3.LUT R14, R13, 0x380, R14, 0xf8, !PT ;  /* 0x000003800d0e7812 */ /* 0x000fe400078ef80e */
[----:B------:R-:W-:-:S02]  /*8b10*/  LOP3.LUT R10, R10, R11, RZ, 0xfc, !PT ;  /* 0x0000000b0a0a7212 */ /* 0x000fc400078efcff */
[----:B-1----:R-:W-:Y:S02]  /*8b20*/  LOP3.LUT R15, R15, 0x80, RZ, 0xc0, !PT ;  /* 0x000000800f0f7812 */ /* 0x002fe400078ec0ff */
[--C-:B------:R-:W-:Y:S02]  /*8b30*/  LOP3.LUT R10, R10, 0x80, R16.reuse, 0xf8, !PT ;  /* 0x000000800a0a7812 */ /* 0x100fe400078ef810 */
[--C-:B------:R-:W-:Y:S02]  /*8b40*/  SHF.R.S32.HI R12, RZ, 0x2, R16.reuse ;  /* 0x00000002ff0c7819 */ /* 0x100fe40000011410 */
[----:B------:R-:W-:Y:S01]  /*8b50*/  LOP3.LUT R11, R10, 0x8, RZ, 0x3c, !PT ;  /* 0x000000080a0b7812 */ /* 0x000fe200078e3cff */
[----:B------:R-:W-:Y:S01]  /*8b60*/  STS.64 [R10], R64 ;  /* 0x000000400a007388 */ /* 0x000fe20000000a00 */
[----:B------:R-:W-:Y:S02]  /*8b70*/  SHF.R.S32.HI R13, RZ, 0x3, R16 ;  /* 0x00000003ff0d7819 */ /* 0x000fe40000011410 */
[----:B------:R-:W-:Y:S01]  /*8b80*/  SHF.R.U32.HI R15, RZ, 0x1, R15 ;  /* 0x00000001ff0f7819 */ /* 0x000fe2000001160f */
[----:B------:R-:W-:Y:S01]  /*8b90*/  STS.64 [R10+0x200], R8 ;  /* 0x000200080a007388 */ /* 0x000fe20000000a00 */
[----:B------:R-:W-:-:S02]  /*8ba0*/  SGXT R12, R12, 0x1 ;  /* 0x000000010c0c781a */ /* 0x000fc40000000200 */
[----:B------:R-:W-:Y:S01]  /*8bb0*/  SGXT R13, R13, 0x1 ;  /* 0x000000010d0d781a */ /* 0x000fe20000000200 */
[----:B------:R-:W-:Y:S01]  /*8bc0*/  STS.64 [R10+0x100], R108 ;  /* 0x0001006c0a007388 */ /* 0x000fe20000000a00 */
[----:B------:R-:W-:Y:S02]  /*8bd0*/  LOP3.LUT R12, R15, 0x1040, R12, 0x78, !PT ;  /* 0x000010400f0c7812 */ /* 0x000fe400078e780c */
[----:B------:R-:W-:Y:S01]  /*8be0*/  LOP3.LUT R13, R14, 0x2008, R13, 0xf8, !PT ;  /* 0x000020080e0d7812 */ /* 0x000fe200078ef80d */
[----:B------:R-:W-:Y:S01]  /*8bf0*/  STS.64 [R10+0x300], R6 ;  /* 0x000300060a007388 */ /* 0x000fe20000000a00 */
[C-C-:B------:R-:W-:Y:S02]  /*8c00*/  LOP3.LUT R14, R218.reuse, 0x78, R0.reuse, 0xfe, !PT ;  /* 0x00000078da0e7812 */ /* 0x140fe400078efe00 */
[----:B------:R-:W-:Y:S01]  /*8c10*/  LOP3.LUT R37, R13, R12, RZ, 0xfc, !PT ;  /* 0x0000000c0d257212 */ /* 0x000fe200078efcff */
[----:B------:R-:W-:Y:S01]  /*8c20*/  STS.64 [R11+0x2000], R66 ;  /* 0x002000420b007388 */ /* 0x000fe20000000a00 */
[----:B------:R-:W-:-:S02]  /*8c30*/  LOP3.LUT R13, R218, 0x7c, R0, 0xfe, !PT ;  /* 0x0000007cda0d7812 */ /* 0x000fc400078efe00 */
[----:B------:R-:W-:Y:S01]  /*8c40*/  LOP3.LUT R38, R37, 0x8, RZ, 0x3c, !PT ;  /* 0x0000000825267812 */ /* 0x000fe200078e3cff */
[----:B------:R-:W-:Y:S01]  /*8c50*/  STS.64 [R11+0x2200], R4 ;  /* 0x002200040b007388 */ /* 0x000fe20000000a00 */
[C-C-:B------:R-:W-:Y:S02]  /*8c60*/  LOP3.LUT R12, R218.reuse, 0x74, R0.reuse, 0xfe, !PT ;  /* 0x00000074da0c7812 */ /* 0x140fe400078efe00 */
[C-C-:B------:R-:W-:Y:S01]  /*8c70*/  LOP3.LUT R15, R218.reuse, 0x70, R0.reuse, 0xfe, !PT ;  /* 0x00000070da0f7812 */ /* 0x140fe200078efe00 */
[----:B------:R-:W-:Y:S01]  /*8c80*/  STS.64 [R11+0x2100], R110 ;  /* 0x0021006e0b007388 */ /* 0x000fe20000000a00 */
[C-C-:B------:R-:W-:Y:S02]  /*8c90*/  LOP3.LUT R16, R218.reuse, 0x6c, R0.reuse, 0xfe, !PT ;  /* 0x0000006cda107812 */ /* 0x140fe400078efe00 */
[C-C-:B------:R-:W-:Y:S01]  /*8ca0*/  LOP3.LUT R28, R218.reuse, 0x3c, R0.reuse, 0xfe, !PT ;  /* 0x0000003cda1c7812 */ /* 0x140fe200078efe00 */
[----:B------:R0:W-:Y:S01]  /*8cb0*/  STS.64 [R11+0x2300], R2 ;  /* 0x002300020b007388 */ /* 0x0001e20000000a00 */
[----:B------:R-:W-:-:S02]  /*8cc0*/  LOP3.LUT R29, R218, 0x38, R0, 0xfe, !PT ;  /* 0x00000038da1d7812 */ /* 0x000fc400078efe00 */
[C-C-:B------:R-:W-:Y:S01]  /*8cd0*/  LOP3.LUT R30, R218.reuse, 0x34, R0.reuse, 0xfe, !PT ;  /* 0x00000034da1e7812 */ /* 0x140fe200078efe00 */
[----:B------:R-:W-:Y:S01]  /*8ce0*/  BAR.SYNC.DEFER_BLOCKING 0x0 ;  /* 0x0000000000007b1d */ /* 0x000fe20000010000 */
[C-C-:B------:R-:W-:Y:S02]  /*8cf0*/  LOP3.LUT R31, R218.reuse, 0x30, R0.reuse, 0xfe, !PT ;  /* 0x00000030da1f7812 */ /* 0x140fe400078efe00 */
[C-C-:B------:R-:W-:Y:S02]  /*8d00*/  LOP3.LUT R32, R218.reuse, 0x2c, R0.reuse, 0xfe, !PT ;  /* 0x0000002cda207812 */ /* 0x140fe400078efe00 */
[C-C-:B------:R-:W-:Y:S02]  /*8d10*/  LOP3.LUT R33, R218.reuse, 0x28, R0.reuse, 0xfe, !PT ;  /* 0x00000028da217812 */ /* 0x140fe400078efe00 */
[C---:B------:R-:W-:Y:S02]  /*8d20*/  LOP3.LUT R34, R218.reuse, 0x24, R0, 0xfe, !PT ;  /* 0x00000024da227812 */ /* 0x040fe400078efe00 */
[----:B0-----:R-:W-:-:S02]  /*8d30*/  LOP3.LUT R2, R218, R0, RZ, 0xfc, !PT ;  /* 0x00000000da027212 */ /* 0x001fc400078efcff */
[--C-:B------:R-:W-:Y:S02]  /*8d40*/  LOP3.LUT R3, R218, 0x4, R0.reuse, 0xfe, !PT ;  /* 0x00000004da037812 */ /* 0x100fe400078efe00 */
[C---:B------:R-:W-:Y:S01]  /*8d50*/  ISETP.LT.AND P1, PT, R2.reuse, c[0x0][0x17c], !P0 ;  /* 0x00005f0002007a0c */ /* 0x040fe20004721270 */
[----:B------:R-:W-:Y:S01]  /*8d60*/  IMAD R4, R2, c[0x0][0x198], RZ ;  /* 0x0000660002047a24 */ /* 0x000fe200078e02ff */
[C-C-:B------:R-:W-:Y:S01]  /*8d70*/  LOP3.LUT R35, R218.reuse, 0x20, R0.reuse, 0xfe, !PT ;  /* 0x00000020da237812 */ /* 0x140fe200078efe00 */
[----:B------:R-:W-:Y:S01]  /*8d80*/  IMAD R5, R3, c[0x0][0x198], RZ ;  /* 0x0000660003057a24 */ /* 0x000fe200078e02ff */
[C-C-:B------:R-:W-:Y:S02]  /*8d90*/  LOP3.LUT R10, R218.reuse, 0x1c, R0.reuse, 0xfe, !PT ;  /* 0x0000001cda0a7812 */ /* 0x140fe400078efe00 */
[----:B------:R-:W-:Y:S02]  /*8da0*/  LOP3.LUT R11, R218, 0x18, R0, 0xfe, !PT ;  /* 0x00000018da0b7812 */ /* 0x000fe400078efe00 */
[----:B------:R-:W-:-:S02]  /*8db0*/  LEA.HI.X.SX32 R223, R223, c[0x0][0x174], 0x1, P2 ;  /* 0x00005d00dfdf7a11 */ /* 0x000fc400010f0eff */
[C-C-:B------:R-:W-:Y:S01]  /*8dc0*/  LOP3.LUT R8, R218.reuse, 0x14, R0.reuse, 0xfe, !PT ;  /* 0x00000014da087812 */ /* 0x140fe200078efe00 */
[----:B------:R-:W0:Y:S01]  /*8dd0*/  LDS.64 R40, [R37] ;  /* 0x0000000025287984 */ /* 0x000e220000000a00 */
[C-C-:B------:R-:W-:Y:S02]  /*8de0*/  LOP3.LUT R7, R218.reuse, 0x10, R0.reuse, 0xfe, !PT ;  /* 0x00000010da077812 */ /* 0x140fe400078efe00 */
[--C-:B------:R-:W-:Y:S01]  /*8df0*/  LOP3.LUT R6, R218, 0xc, R0.reuse, 0xfe, !PT ;  /* 0x0000000cda067812 */ /* 0x100fe200078efe00 */
[----:B------:R-:W1:Y:S01]  /*8e00*/  LDS.64 R48, [R38] ;  /* 0x0000000026307984 */ /* 0x000e620000000a00 */
[----:B------:R-:W-:Y:S01]  /*8e10*/  LEA R2, P2, R4, R55, 0x1 ;  /* 0x0000003704027211 */ /* 0x000fe200078408ff */
[----:B------:R-:W-:Y:S01]  /*8e20*/  IMAD R36, R7, c[0x0][0x198], RZ ;  /* 0x0000660007247a24 */ /* 0x000fe200078e02ff */
[----:B------:R-:W-:Y:S01]  /*8e30*/  LOP3.LUT R0, R218, 0x8, R0, 0xfe, !PT ;  /* 0x00000008da007812 */ /* 0x000fe200078efe00 */
[----:B------:R-:W2:Y:S01]  /*8e40*/  LDS.64 R42, [R37+0x400] ;  /* 0x00040000252a7984 */ /* 0x000ea20000000a00 */
[----:B------:R-:W-:Y:S01]  /*8e50*/  ISETP.LT.AND P5, PT, R3, c[0x0][0x17c], !P0 ;  /* 0x00005f0003007a0c */ /* 0x000fe200047a1270 */
[----:B------:R-:W-:Y:S01]  /*8e60*/  IMAD R9, R6, c[0x0][0x198], RZ ;  /* 0x0000660006097a24 */ /* 0x000fe200078e02ff */
[----:B------:R-:W-:Y:S01]  /*8e70*/  LEA.HI.X.SX32 R3, R4, R223, 0x1, P2 ;  /* 0x000000df04037211 */ /* 0x000fe200010f0eff */
[----:B------:R-:W3:Y:S01]  /*8e80*/  LDS.64 R50, [R38+0x400] ;  /* 0x0004000026327984 */ /* 0x000ee20000000a00 */
[C---:B------:R-:W-:Y:S01]  /*8e90*/  ISETP.LT.AND P3, PT, R0.reuse, c[0x0][0x17c], !P0 ;  /* 0x00005f0000007a0c */ /* 0x040fe20004761270 */
[----:B------:R-:W-:Y:S01]  /*8ea0*/  IMAD R0, R0, c[0x0][0x198], RZ ;  /* 0x0000660000007a24 */ /* 0x000fe200078e02ff */
[----:B------:R-:W-:Y:S01]  /*8eb0*/  LEA R4, P2, R5, R55, 0x1 ;  /* 0x0000003705047211 */ /* 0x000fe200078408ff */
[----:B------:R-:W4:Y:S01]  /*8ec0*/  LDS.64 R44, [R37+0x800] ;  /* 0x00080000252c7984 */ /* 0x000f220000000a00 */
[----:B------:R-:W-:-:S02]  /*8ed0*/  ISETP.LT.AND P4, PT, R6, c[0x0][0x17c], !P0 ;  /* 0x00005f0006007a0c */ /* 0x000fc40004781270 */
[----:B------:R-:W-:Y:S01]  /*8ee0*/  LEA.HI.X.SX32 R5, R5, R223, 0x1, P2 ;  /* 0x000000df05057211 */ /* 0x000fe200010f0eff */
[----:B------:R-:W5:Y:S01]  /*8ef0*/  LDS.64 R52, [R38+0x800] ;  /* 0x0008000026347984 */ /* 0x000f620000000a00 */
[----:B------:R-:W-:-:S03]  /*8f00*/  ISETP.LT.AND P2, PT, R7, c[0x0][0x17c], !P0 ;  /* 0x00005f0007007a0c */ /* 0x000fc60004741270 */
[----:B------:R-:W4:Y:S04]  /*8f10*/  LDS.64 R46, [R37+0xc00] ;  /* 0x000c0000252e7984 */ /* 0x000f280000000a00 */
[----:B------:R-:W5:Y:S04]  /*8f20*/  LDS.64 R38, [R38+0xc00] ;  /* 0x000c000026267984 */ /* 0x000f680000000a00 */
[----:B0-----:R0:W-:Y:S01]  /*8f30*/  @P1 STG.E.U16 [R2.64], R40 ;  /* 0x0000002802001986 */ /* 0x0011e2000c101506 */
[----:B------:R-:W-:-:S03]  /*8f40*/  LEA R6, P1, R0, R55, 0x1 ;  /* 0x0000003700067211 */ /* 0x000fc600078208ff */
[----:B-1----:R1:W-:Y:S01]  /*8f50*/  @P5 STG.E.U16 [R4.64], R48 ;  /* 0x0000003004005986 */ /* 0x0023e2000c101506 */
[----:B------:R-:W-:Y:S01]  /*8f60*/  LEA.HI.X.SX32 R7, R0, R223, 0x1, P1 ;  /* 0x000000df00077211 */ /* 0x000fe200008f0eff */
[C---:B------:R-:W-:Y:S01]  /*8f70*/  IMAD R0, R8.reuse, c[0x0][0x198], RZ ;  /* 0x0000660008007a24 */ /* 0x040fe200078e02ff */
[----:B------:R-:W-:Y:S02]  /*8f80*/  ISETP.LT.AND P1, PT, R8, c[0x0][0x17c], !P0 ;  /* 0x00005f0008007a0c */ /* 0x000fe40004721270 */
[-C--:B------:R-:W-:Y:S01]  /*8f90*/  LEA R8, P6, R36, R55.reuse, 0x1 ;  /* 0x0000003724087211 */ /* 0x080fe200078c08ff */
[----:B--2---:R2:W-:Y:S01]  /*8fa0*/  @P3 STG.E.U16 [R6.64], R42 ;  /* 0x0000002a06003986 */ /* 0x0045e2000c101506 */
[C---:B------:R-:W-:Y:S01]  /*8fb0*/  ISETP.LT.AND P3, PT, R11.reuse, c[0x0][0x17c], !P0 ;  /* 0x00005f000b007a0c */ /* 0x040fe20004761270 */
[----:B------:R-:W-:Y:S01]  /*8fc0*/  IMAD R11, R11, c[0x0][0x198], RZ ;  /* 0x000066000b0b7a24 */ /* 0x000fe200078e02ff */
[----:B0-----:R-:W-:Y:S02]  /*8fd0*/  LEA R2, P5, R9, R55, 0x1 ;  /* 0x0000003709027211 */ /* 0x001fe400078a08ff */
[----:B------:R-:W-:-:S02]  /*8fe0*/  PRMT R40, R40, 0x7632, R40 ;  /* 0x0000763228287816 */ /* 0x000fc40000000028 */
[----:B------:R-:W-:Y:S02]  /*8ff0*/  LEA.HI.X.SX32 R3, R9, R223, 0x1, P5 ;  /* 0x000000df09037211 */ /* 0x000fe400028f0eff */
[----:B-1----:R-:W-:Y:S02]  /*9000*/  LEA R4, P5, R0, R55, 0x1 ;  /* 0x0000003700047211 */ /* 0x002fe400078a08ff */
[-C--:B------:R-:W-:Y:S01]  /*9010*/  LEA.HI.X.SX32 R9, R36, R223.reuse, 0x1, P6 ;  /* 0x000000df24097211 */ /* 0x080fe200030f0eff */
[----:B---3--:R-:W-:Y:S01]  /*9020*/  @P4 STG.E.U16 [R2.64], R50 ;  /* 0x0000003202004986 */ /* 0x008fe2000c101506 */
[----:B------:R-:W-:Y:S01]  /*9030*/  LEA.HI.X.SX32 R5, R0, R223, 0x1, P5 ;  /* 0x000000df00057211 */ /* 0x000fe200028f0eff */
[----:B------:R-:W-:Y:S01]  /*9040*/  IMAD R0, R10, c[0x0][0x198], RZ ;  /* 0x000066000a007a24 */ /* 0x000fe200078e02ff */
[----:B------:R-:W-:Y:S01]  /*9050*/  PRMT R48, R48, 0x7632, R48 ;  /* 0x0000763230307816 */ /* 0x000fe20000000030 */
[----:B----4-:R-:W-:Y:S01]  /*9060*/  @P2 STG.E.U16 [R8.64], R44 ;  /* 0x0000002c08002986 */ /* 0x010fe2000c101506 */
[----:B------:R-:W-:-:S02]  /*9070*/  ISETP.LT.AND P2, PT, R10, c[0x0][0x17c], !P0 ;  /* 0x00005f000a007a0c */ /* 0x000fc40004741270 */
[CC--:B------:R-:W-:Y:S01]  /*9080*/  LEA R10, P4, R11.reuse, R55.reuse, 0x1 ;  /* 0x000000370b0a7211 */ /* 0x0c0fe200078808ff */
[----:B-----5:R0:W-:Y:S01]  /*9090*/  @P1 STG.E.U16 [R4.64], R52 ;  /* 0x0000003404001986 */ /* 0x0201e2000c101506 */
[----:B--2---:R-:W-:Y:S02]  /*90a0*/  LEA R6, P5, R0, R55, 0x1 ;  /* 0x0000003700067211 */ /* 0x004fe400078a08ff */
[-C--:B------:R-:W-:Y:S02]  /*90b0*/  LEA.HI.X.SX32 R11, R11, R223.reuse, 0x1, P4 ;  /* 0x000000df0b0b7211 */ /* 0x080fe400020f0eff */
[C---:B------:R-:W-:Y:S01]  /*90c0*/  ISETP.LT.AND P4, PT, R34.reuse, c[0x0][0x17c], !P0 ;  /* 0x00005f0022007a0c */ /* 0x040fe20004781270 */
[----:B------:R-:W-:Y:S01]  /*90d0*/  IMAD R34, R34, c[0x0][0x198], RZ ;  /* 0x0000660022227a24 */ /* 0x000fe200078e02ff */
[----:B------:R-:W-:Y:S01]  /*90e0*/  LEA.HI.X.SX32 R7, R0, R223, 0x1, P5 ;  /* 0x000000df00077211 */ /* 0x000fe200028f0eff */
[----:B------:R1:W-:Y:S01]  /*90f0*/  @P3 STG.E.U16 [R10.64], R46 ;  /* 0x0000002e0a003986 */ /* 0x0003e2000c101506 */
[C---:B------:R-:W-:Y:S01]  /*9100*/  ISETP.LT.AND P1, PT, R35.reuse, c[0x0][0x17c], !P0 ;  /* 0x00005f0023007a0c */ /* 0x040fe20004721270 */
[----:B------:R-:W-:Y:S01]  /*9110*/  IMAD R35, R35, c[0x0][0x198], RZ ;  /* 0x0000660023237a24 */ /* 0x000fe200078e02ff */
[----:B------:R-:W-:Y:S01]  /*9120*/  PRMT R42, R42, 0x7632, R42 ;  /* 0x000076322a2a7816 */ /* 0x000fe2000000002a */
[----:B------:R-:W-:Y:S01]  /*9130*/  @P2 STG.E.U16 [R6.64], R38 ;  /* 0x0000002606002986 */ /* 0x000fe2000c101506 */
[-C--:B0-----:R-:W-:Y:S01]  /*9140*/  LEA R4, P2, R34, R55.reuse, 0x1 ;  /* 0x0000003722047211 */ /* 0x081fe200078408ff */
[----:B------:R-:W-:Y:S01]  /*9150*/  IMAD R0, R12, c[0x0][0x198], RZ ;  /* 0x000066000c007a24 */ /* 0x000fe200078e02ff */
[----:B------:R-:W-:-:S02]  /*9160*/  LEA R2, P3, R35, R55, 0x1 ;  /* 0x0000003723027211 */ /* 0x000fc400078608ff */
[-C--:B------:R-:W-:Y:S02]  /*9170*/  LEA.HI.X.SX32 R5, R34, R223.reuse, 0x1, P2 ;  /* 0x000000df22057211 */ /* 0x080fe400010f0eff */
[C---:B------:R-:W-:Y:S01]  /*9180*/  ISETP.LT.AND P2, PT, R33.reuse, c[0x0][0x17c], !P0 ;  /* 0x00005f0021007a0c */ /* 0x040fe20004741270 */
[----:B------:R-:W-:Y:S01]  /*9190*/  IMAD R33, R33, c[0x0][0x198], RZ ;  /* 0x0000660021217a24 */ /* 0x000fe200078e02ff */
[----:B------:R-:W-:Y:S01]  /*91a0*/  LEA.HI.X.SX32 R3, R35, R223, 0x1, P3 ;  /* 0x000000df23037211 */ /* 0x000fe200018f0eff */
[----:B-1----:R-:W-:Y:S01]  /*91b0*/  IMAD R11, R14, c[0x0][0x198], RZ ;  /* 0x000066000e0b7a24 */ /* 0x002fe200078e02ff */
[----:B------:R-:W-:Y:S02]  /*91c0*/  PRMT R50, R50, 0x7632, R50 ;  /* 0x0000763232327816 */ /* 0x000fe40000000032 */
[C---:B------:R-:W-:Y:S01]  /*91d0*/  LEA R8, P3, R33.reuse, R55, 0x1 ;  /* 0x0000003721087211 */ /* 0x040fe200078608ff */
[----:B------:R0:W-:Y:S01]  /*91e0*/  @P1 STG.E.U16 [R2.64], R40 ;  /* 0x0000002802001986 */ /* 0x0001e2000c101506 */
[C---:B------:R-:W-:Y:S01]  /*91f0*/  ISETP.LT.AND P1, PT, R32.reuse, c[0x0][0x17c], !P0 ;  /* 0x00005f0020007a0c */ /* 0x040fe20004721270 */
[----:B------:R-:W-:Y:S01]  /*9200*/  IMAD R32, R32, c[0x0][0x198], RZ ;  /* 0x0000660020207a24 */ /* 0x000fe200078e02ff */
[----:B------:R-:W-:Y:S01]  /*9210*/  LEA.HI.X.SX32 R9, R33, R223, 0x1, P3 ;  /* 0x000000df21097211 */ /* 0x000fe200018f0eff */
[----:B------:R1:W-:Y:S01]  /*9220*/  @P4 STG.E.U16 [R4.64], R48 ;  /* 0x0000003004004986 */ /* 0x0003e2000c101506 */
[C---:B------:R-:W-:Y:S01]  /*9230*/  ISETP.LT.AND P4, PT, R31.reuse, c[0x0][0x17c], !P0 ;  /* 0x00005f001f007a0c */ /* 0x040fe20004781270 */
[----:B------:R-:W-:Y:S01]  /*9240*/  IMAD R31, R31, c[0x0][0x198], RZ ;  /* 0x000066001f1f7a24 */ /* 0x000fe200078e02ff */
[C---:B------:R-:W-:Y:S01]  /*9250*/  ISETP.LT.AND P3, PT, R30.reuse, c[0x0][0x17c], !P0 ;  /* 0x00005f001e007a0c */ /* 0x040fe20004761270 */
[----:B------:R-:W-:Y:S01]  /*9260*/  IMAD R30, R30, c[0x0][0x198], RZ ;  /* 0x000066001e1e7a24 */ /* 0x000fe200078e02ff */
[----:B------:R2:W-:Y:S01]  /*9270*/  @P2 STG.E.U16 [R8.64], R42 ;  /* 0x0000002a08002986 */ /* 0x0005e2000c101506 */
[----:B------:R-:W-:-:S02]  /*9280*/  PRMT R44, R44, 0x7632, R44 ;  /* 0x000076322c2c7816 */ /* 0x000fc4000000002c */
[-C--:B0-----:R-:W-:Y:S02]  /*9290*/  LEA R2, P2, R32, R55.reuse, 0x1 ;  /* 0x0000003720027211 */ /* 0x081fe400078408ff */
[-C--:B------:R-:W-:Y:S02]  /*92a0*/  LEA R6, P6, R30, R55.reuse, 0x1 ;  /* 0x000000371e067211 */ /* 0x080fe400078c08ff */
[C---:B-1----:R-:W-:Y:S02]  /*92b0*/  LEA R4, P5, R31.reuse, R55, 0x1 ;  /* 0x000000371f047211 */ /* 0x042fe400078a08ff */
[-C--:B------:R-:W-:Y:S02]  /*92c0*/  LEA.HI.X.SX32 R3, R32, R223.reuse, 0x1, P2 ;  /* 0x000000df20037211 */ /* 0x080fe400010f0eff */
[-C--:B------:R-:W-:Y:S02]  /*92d0*/  LEA.HI.X.SX32 R5, R31, R223.reuse, 0x1, P5 ;  /* 0x000000df1f057211 */ /* 0x080fe400028f0eff */
[----:B------:R-:W-:Y:S01]  /*92e0*/  PRMT R52, R52, 0x7632, R52 ;  /* 0x0000763234347816 */ /* 0x000fe20000000034 */
[----:B------:R0:W-:Y:S01]  /*92f0*/  @P1 STG.E.U16 [R2.64], R50 ;  /* 0x0000003202001986 */ /* 0x0001e2000c101506 */
[----:B------:R-:W-:-:S02]  /*9300*/  LEA.HI.X.SX32 R7, R30, R223, 0x1, P6 ;  /* 0x000000df1e077211 */ /* 0x000fc400030f0eff */
[C---:B------:R-:W-:Y:S01]  /*9310*/  ISETP.LT.AND P1, PT, R29.reuse, c[0x0][0x17c], !P0 ;  /* 0x00005f001d007a0c */ /* 0x040fe20004721270 */
[----:B------:R1:W-:Y:S01]  /*9320*/  @P4 STG.E.U16 [R4.64], R44 ;  /* 0x0000002c04004986 */ /* 0x0003e2000c101506 */
[----:B------:R-:W-:Y:S01]  /*9330*/  IMAD R29, R29, c[0x0][0x198], RZ ;  /* 0x000066001d1d7a24 */ /* 0x000fe200078e02ff */
[C---:B------:R-:W-:Y:S01]  /*9340*/  ISETP.LT.AND P2, PT, R27.reuse, c[0x0][0x17c], !P0 ;  /* 0x00005f001b007a0c */ /* 0x040fe20004741270 */
[----:B------:R-:W-:Y:S01]  /*9350*/  IMAD R27, R27, c[0x0][0x198], RZ ;  /* 0x000066001b1b7a24 */ /* 0x000fe200078e02ff */
[----:B------:R3:W-:Y:S01]  /*9360*/  @P3 STG.E.U16 [R6.64], R52 ;  /* 0x0000003406003986 */ /* 0x0007e2000c101506 */
[C---:B------:R-:W-:Y:S01]  /*9370*/  ISETP.LT.AND P3, PT, R28.reuse, c[0x0][0x17c], !P0 ;  /* 0x00005f001c007a0c */ /* 0x040fe20004761270 */
[----:B------:R-:W-:Y:S01]  /*9380*/  IMAD R28, R28, c[0x0][0x198], RZ ;  /* 0x000066001c1c7a24 */ /* 0x000fe200078e02ff */
[-C--:B--2---:R-:W-:Y:S02]  /*9390*/  LEA R8, P6, R29, R55.reuse, 0x1 ;  /* 0x000000371d087211 */ /* 0x084fe400078c08ff */
[C---:B------:R-:W-:Y:S01]  /*93a0*/  ISETP.LT.AND P4, PT, R26.reuse, c[0x0][0x17c], !P0 ;  /* 0x00005f001a007a0c */ /* 0x040fe20004781270 */
[----:B------:R-:W-:Y:S01]  /*93b0*/  IMAD R26, R26, c[0x0][0x198], RZ ;  /* 0x000066001a1a7a24 */ /* 0x000fe200078e02ff */
[----:B0-----:R-:W-:-:S02]  /*93c0*/  LEA R2, P5, R28, R55, 0x1 ;  /* 0x000000371c027211 */ /* 0x001fc400078a08ff */
[----:B------:R-:W-:Y:S02]  /*93d0*/  PRMT R46, R46, 0x7632, R46 ;  /* 0x000076322e2e7816 */ /* 0x000fe4000000002e */
[----:B------:R-:W-:Y:S02]  /*93e0*/  LEA.HI.X.SX32 R9, R29, R223, 0x1, P6 ;  /* 0x000000df1d097211 */ /* 0x000fe400030f0eff */
[----:B-1----:R-:W-:Y:S02]  /*93f0*/  LEA R4, P6, R27, R55, 0x1 ;  /* 0x000000371b047211 */ /* 0x002fe400078c08ff */
[----:B------:R-:W-:Y:S01]  /*9400*/  PRMT R38, R38, 0x7632, R38 ;  /* 0x0000763226267816 */ /* 0x000fe20000000026 */
[----:B------:R0:W-:Y:S01]  /*9410*/  @P1 STG.E.U16 [R8.64], R46 ;  /* 0x0000002e08001986 */ /* 0x0001e2000c101506 */
[----:B------:R-:W-:Y:S02]  /*9420*/  LEA.HI.X.SX32 R3, R28, R223, 0x1, P5 ;  /* 0x000000df1c037211 */ /* 0x000fe400028f0eff */
[----:B---3--:R-:W-:-:S02]  /*9430*/  LEA R6, P5, R26, R55, 0x1 ;  /* 0x000000371a067211 */ /* 0x008fc400078a08ff */
[-C--:B------:R-:W-:Y:S01]  /*9440*/  LEA.HI.X.SX32 R5, R27, R223.reuse, 0x1, P6 ;  /* 0x000000df1b057211 */ /* 0x080fe200030f0eff */
[----:B------:R1:W-:Y:S01]  /*9450*/  @P3 STG.E.U16 [R2.64], R38 ;  /* 0x0000002602003986 */ /* 0x0003e2000c101506 */
[----:B------:R-:W-:Y:S02]  /*9460*/  LEA.HI.X.SX32 R7, R26, R223, 0x1, P5 ;  /* 0x000000df1a077211 */ /* 0x000fe400028f0eff */
[C---:B------:R-:W-:Y:S01]  /*9470*/  ISETP.LT.AND P1, PT, R25.reuse, c[0x0][0x17c], !P0 ;  /* 0x00005f0019007a0c */ /* 0x040fe20004721270 */
[----:B------:R-:W-:Y:S01]  /*9480*/  IMAD R25, R25, c[0x0][0x198], RZ ;  /* 0x0000660019197a24 */ /* 0x000fe200078e02ff */
[C---:B------:R-:W-:Y:S01]  /*9490*/  ISETP.LT.AND P3, PT, R24.reuse, c[0x0][0x17c], !P0 ;  /* 0x00005f0018007a0c */ /* 0x040fe20004761270 */
[----:B------:R-:W-:Y:S01]  /*94a0*/  IMAD R24, R24, c[0x0][0x198], RZ ;  /* 0x0000660018187a24 */ /* 0x000fe200078e02ff */
[----:B------:R2:W-:Y:S01]  /*94b0*/  @P2 STG.E.U16 [R4.64], R41 ;  /* 0x0000002904002986 */ /* 0x0005e2000c101506 */
[C---:B------:R-:W-:Y:S01]  /*94c0*/  ISETP.LT.AND P2, PT, R23.reuse, c[0x0][0x17c], !P0 ;  /* 0x00005f0017007a0c */ /* 0x040fe20004741270 */
[----:B------:R-:W-:Y:S01]  /*94d0*/  IMAD R23, R23, c[0x0][0x198], RZ ;  /* 0x0000660017177a24 */ /* 0x000fe200078e02ff */
[-C--:B0-----:R-:W-:Y:S01]  /*94e0*/  LEA R8, P6, R25, R55.reuse, 0x1 ;  /* 0x0000003719087211 */ /* 0x081fe200078c08ff */
[----:B------:R0:W-:Y:S01]  /*94f0*/  @P4 STG.E.U16 [R6.64], R49 ;  /* 0x0000003106004986 */ /* 0x0001e2000c101506 */
[C---:B------:R-:W-:Y:S01]  /*9500*/  ISETP.LT.AND P4, PT, R22.reuse, c[0x0][0x17c], !P0 ;  /* 0x00005f0016007a0c */ /* 0x040fe20004781270 */
[----:B------:R-:W-:Y:S01]  /*9510*/  IMAD R22, R22, c[0x0][0x198], RZ ;  /* 0x0000660016167a24 */ /* 0x000fe200078e02ff */
[----:B-1----:R-:W-:-:S02]  /*9520*/  LEA R2, P5, R24, R55, 0x1 ;  /* 0x0000003718027211 */ /* 0x002fc400078a08ff */
[-C--:B------:R-:W-:Y:S02]  /*9530*/  LEA.HI.X.SX32 R9, R25, R223.reuse, 0x1, P6 ;  /* 0x000000df19097211 */ /* 0x080fe400030f0eff */
[----:B------:R-:W-:Y:S02]  /*9540*/  LEA.HI.X.SX32 R3, R24, R223, 0x1, P5 ;  /* 0x000000df18037211 */ /* 0x000fe400028f0eff */
[-C--:B--2---:R-:W-:Y:S01]  /*9550*/  LEA R4, P6, R23, R55.reuse, 0x1 ;  /* 0x0000003717047211 */ /* 0x084fe200078c08ff */
[----:B------:R1:W-:Y:S01]  /*9560*/  @P1 STG.E.U16 [R8.64], R43 ;  /* 0x0000002b08001986 */ /* 0x0003e2000c101506 */
[C---:B------:R-:W-:Y:S01]  /*9570*/  ISETP.LT.AND P1, PT, R21.reuse, c[0x0][0x17c], !P0 ;  /* 0x00005f0015007a0c */ /* 0x040fe20004721270 */
[----:B------:R-:W-:Y:S01]  /*9580*/  IMAD R21, R21, c[0x0][0x198], RZ ;  /* 0x0000660015157a24 */ /* 0x000fe200078e02ff */
[----:B0-----:R-:W-:Y:S01]  /*9590*/  LEA R6, P5, R22, R55, 0x1 ;  /* 0x0000003716067211 */ /* 0x001fe200078a08ff */
[----:B------:R0:W-:Y:S01]  /*95a0*/  @P3 STG.E.U16 [R2.64], R51 ;  /* 0x0000003302003986 */ /* 0x0001e2000c101506 */
[----:B------:R-:W-:-:S02]  /*95b0*/  LEA.HI.X.SX32 R5, R23, R223, 0x1, P6 ;  /* 0x000000df17057211 */ /* 0x000fc400030f0eff */
[----:B------:R-:W-:Y:S02]  /*95c0*/  LEA.HI.X.SX32 R7, R22, R223, 0x1, P5 ;  /* 0x000000df16077211 */ /* 0x000fe400028f0eff */
[C---:B------:R-:W-:Y:S01]  /*95d0*/  ISETP.LT.AND P3, PT, R20.reuse, c[0x0][0x17c], !P0 ;  /* 0x00005f0014007a0c */ /* 0x040fe20004761270 */
[----:B------:R-:W-:Y:S01]  /*95e0*/  IMAD R20, R20, c[0x0][0x198], RZ ;  /* 0x0000660014147a24 */ /* 0x000fe200078e02ff */
[----:B------:R2:W-:Y:S01]  /*95f0*/  @P2 STG.E.U16 [R4.64], R45 ;  /* 0x0000002d04002986 */ /* 0x0005e2000c101506 */
[C---:B------:R-:W-:Y:S01]  /*9600*/  ISETP.LT.AND P2, PT, R19.reuse, c[0x0][0x17c], !P0 ;  /* 0x00005f0013007a0c */ /* 0x040fe20004741270 */
[----:B------:R-:W-:Y:S01]  /*9610*/  IMAD R19, R19, c[0x0][0x198], RZ ;  /* 0x0000660013137a24 */ /* 0x000fe200078e02ff */
[-C--:B-1----:R-:W-:Y:S01]  /*9620*/  LEA R8, P6, R21, R55.reuse, 0x1 ;  /* 0x0000003715087211 */ /* 0x082fe200078c08ff */
[----:B------:R1:W-:Y:S01]  /*9630*/  @P4 STG.E.U16 [R6.64], R53 ;  /* 0x0000003506004986 */ /* 0x0003e2000c101506 */
[C---:B------:R-:W-:Y:S01]  /*9640*/  ISETP.LT.AND P4, PT, R18.reuse, c[0x0][0x17c], !P0 ;  /* 0x00005f0012007a0c */ /* 0x040fe20004781270 */
[----:B------:R-:W-:Y:S01]  /*9650*/  IMAD R18, R18, c[0x0][0x198], RZ ;  /* 0x0000660012127a24 */ /* 0x000fe200078e02ff */
[----:B0-----:R-:W-:-:S02]  /*9660*/  LEA R2, P5, R20, R55, 0x1 ;  /* 0x0000003714027211 */ /* 0x001fc400078a08ff */
[-C--:B------:R-:W-:Y:S02]  /*9670*/  LEA.HI.X.SX32 R9, R21, R223.reuse, 0x1, P6 ;  /* 0x000000df15097211 */ /* 0x080fe400030f0eff */
[----:B------:R-:W-:Y:S02]  /*9680*/  LEA.HI.X.SX32 R3, R20, R223, 0x1, P5 ;  /* 0x000000df14037211 */ /* 0x000fe400028f0eff */
[-C--:B--2---:R-:W-:Y:S01]  /*9690*/  LEA R4, P6, R19, R55.reuse, 0x1 ;  /* 0x0000003713047211 */ /* 0x084fe200078c08ff */
[----:B------:R-:W-:Y:S01]  /*96a0*/  @P1 STG.E.U16 [R8.64], R47 ;  /* 0x0000002f08001986 */ /* 0x000fe2000c101506 */
[----:B------:R-:W-:Y:S02]  /*96b0*/  PRMT R41, R41, 0x7632, R41 ;  /* 0x0000763229297816 */ /* 0x000fe40000000029 */
[----:B-1----:R-:W-:Y:S01]  /*96c0*/  LEA R6, P5, R18, R55, 0x1 ;  /* 0x0000003712067211 */ /* 0x002fe200078a08ff */
[----:B------:R-:W-:Y:S01]  /*96d0*/  @P3 STG.E.U16 [R2.64], R39 ;  /* 0x0000002702003986 */ /* 0x000fe2000c101506 */
[----:B------:R-:W-:-:S02]  /*96e0*/  LEA.HI.X.SX32 R5, R19, R223, 0x1, P6 ;  /* 0x000000df13057211 */ /* 0x000fc400030f0eff */
[----:B------:R-:W-:Y:S02]  /*96f0*/  PRMT R49, R49, 0x7632, R49 ;  /* 0x0000763231317816 */ /* 0x000fe40000000031 */
[----:B------:R-:W-:Y:S01]  /*9700*/  LEA.HI.X.SX32 R7, R18, R223, 0x1, P5 ;  /* 0x000000df12077211 */ /* 0x000fe200028f0eff */
[----:B------:R0:W-:Y:S01]  /*9710*/  @P2 STG.E.U16 [R4.64], R41 ;  /* 0x0000002904002986 */ /* 0x0001e2000c101506 */
[C---:B------:R-:W-:Y:S01]  /*9720*/  ISETP.LT.AND P3, PT, R15.reuse, c[0x0][0x17c], !P0 ;  /* 0x00005f000f007a0c */ /* 0x040fe20004761270 */
[----:B------:R-:W-:Y:S01]  /*9730*/  IMAD R15, R15, c[0x0][0x198], RZ ;  /* 0x000066000f0f7a24 */ /* 0x000fe200078e02ff */
[----:B------:R-:W-:Y:S01]  /*9740*/  ISETP.LT.AND P5, PT, R17, c[0x0][0x17c], !P0 ;  /* 0x00005f0011007a0c */ /* 0x000fe200047a1270 */
[----:B------:R1:W-:Y:S01]  /*9750*/  @P4 STG.E.U16 [R6.64], R49 ;  /* 0x0000003106004986 */ /* 0x0003e2000c101506 */
[C---:B------:R-:W-:Y:S01]  /*9760*/  ISETP.LT.AND P4, PT, R16.reuse, c[0x0][0x17c], !P0 ;  /* 0x00005f0010007a0c */ /* 0x040fe20004781270 */
[----:B------:R-:W-:Y:S01]  /*9770*/  IMAD R16, R16, c[0x0][0x198], RZ ;  /* 0x0000660010107a24 */ /* 0x000fe200078e02ff */
[----:B------:R-:W-:Y:S01]  /*9780*/  PRMT R43, R43, 0x7632, R43 ;  /* 0x000076322b2b7816 */ /* 0x000fe2000000002b */
[----:B------:R-:W-:Y:S01]  /*9790*/  IMAD R17, R17, c[0x0][0x198], RZ ;  /* 0x0000660011117a24 */ /* 0x000fe200078e02ff */
[----:B------:R-:W-:Y:S01]  /*97a0*/  PRMT R51, R51, 0x7632, R51 ;  /* 0x0000763233337816 */ /* 0x000fe20000000033 */
[----:B------:R-:W-:Y:S01]  /*97b0*/  IMAD R18, R13, c[0x0][0x198], RZ ;  /* 0x000066000d127a24 */ /* 0x000fe200078e02ff */
[----:B------:R-:W-:-:S02]  /*97c0*/  PRMT R45, R45, 0x7632, R45 ;  /* 0x000076322d2d7816 */ /* 0x000fc4000000002d */
[CC--:B0-----:R-:W-:Y:S02]  /*97d0*/  LEA R4, P1, R16.reuse, R55.reuse, 0x1 ;  /* 0x0000003710047211 */ /* 0x0c1fe400078208ff */
[-C--:B------:R-:W-:Y:S02]  /*97e0*/  LEA R2, P6, R17, R55.reuse, 0x1 ;  /* 0x0000003711027211 */ /* 0x080fe400078c08ff */
[----:B-1----:R-:W-:Y:S02]  /*97f0*/  LEA R6, P2, R15, R55, 0x1 ;  /* 0x000000370f067211 */ /* 0x002fe400078408ff */
[----:B------:R-:W-:Y:S02]  /*9800*/  LEA.HI.X.SX32 R5, R16, R223, 0x1, P1 ;  /* 0x000000df10057211 */ /* 0x000fe400008f0eff */
[----:B------:R-:W-:Y:S02]  /*9810*/  LEA R10, P1, R11, R55, 0x1 ;  /* 0x000000370b0a7211 */ /* 0x000fe400078208ff */
[----:B------:R-:W-:-:S02]  /*9820*/  LEA.HI.X.SX32 R7, R15, R223, 0x1, P2 ;  /* 0x000000df0f077211 */ /* 0x000fc400010f0eff */
[----:B------:R-:W-:Y:S02]  /*9830*/  ISETP.LT.AND P2, PT, R12, c[0x0][0x17c], !P0 ;  /* 0x00005f000c007a0c */ /* 0x000fe40004741270 */
[-C--:B------:R-:W-:Y:S02]  /*9840*/  LEA.HI.X.SX32 R11, R11, R223.reuse, 0x1, P1 ;  /* 0x000000df0b0b7211 */ /* 0x080fe400008f0eff */
[----:B------:R-:W-:Y:S02]  /*9850*/  ISETP.LT.AND P1, PT, R14, c[0x0][0x17c], !P0 ;  /* 0x00005f000e007a0c */ /* 0x000fe40004721270 */
[----:B------:R-:W-:Y:S02]  /*9860*/  ISETP.LT.AND P0, PT, R13, c[0x0][0x17c], !P0 ;  /* 0x00005f000d007a0c */ /* 0x000fe40004701270 */
[----:B------:R-:W-:Y:S02]  /*9870*/  LEA.HI.X.SX32 R3, R17, R223, 0x1, P6 ;  /* 0x000000df11037211 */ /* 0x000fe400030f0eff */
[----:B------:R-:W-:-:S02]  /*9880*/  LEA R8, P6, R0, R55, 0x1 ;  /* 0x0000003700087211 */ /* 0x000fc400078c08ff */
[----:B------:R-:W-:Y:S01]  /*9890*/  PRMT R53, R53, 0x7632, R53 ;  /* 0x0000763235357816 */ /* 0x000fe20000000035 */
[----:B------:R0:W-:Y:S01]  /*98a0*/  @P5 STG.E.U16 [R2.64], R43 ;  /* 0x0000002b02005986 */ /* 0x0001e2000c101506 */
[----:B------:R-:W-:Y:S02]  /*98b0*/  LEA.HI.X.SX32 R9, R0, R223, 0x1, P6 ;  /* 0x000000df00097211 */ /* 0x000fe400030f0eff */
[----:B------:R-:W-:Y:S01]  /*98c0*/  PRMT R47, R47, 0x7632, R47 ;  /* 0x000076322f2f7816 */ /* 0x000fe2000000002f */
[----:B------:R0:W-:Y:S01]  /*98d0*/  @P4 STG.E.U16 [R4.64], R51 ;  /* 0x0000003304004986 */ /* 0x0001e2000c101506 */
[----:B------:R-:W-:-:S03]  /*98e0*/  LEA R12, P6, R18, R55, 0x1 ;  /* 0x00000037120c7211 */ /* 0x000fc600078c08ff */
[----:B------:R0:W-:Y:S01]  /*98f0*/  @P3 STG.E.U16 [R6.64], R45 ;  /* 0x0000002d06003986 */ /* 0x0001e2000c101506 */
[----:B------:R-:W-:-:S03]  /*9900*/  LEA.HI.X.SX32 R13, R18, R223, 0x1, P6 ;  /* 0x000000df120d7211 */ /* 0x000fc600030f0eff */
[----:B------:R0:W-:Y:S04]  /*9910*/  @P2 STG.E.U16 [R8.64], R53 ;  /* 0x0000003508002986 */ /* 0x0001e8000c101506 */
[----:B------:R0:W-:Y:S01]  /*9920*/  @P1 STG.E.U16 [R10.64], R47 ;  /* 0x0000002f0a001986 */ /* 0x0001e2000c101506 */
[----:B------:R-:W-:Y:S05]  /*9930*/  @!P0 EXIT ;  /* 0x000000000000894d */ /* 0x000fea0003800000 */
[----:B0-----:R-:W-:-:S05]  /*9940*/  PRMT R6, R39, 0x7632, R6 ;  /* 0x0000763227067816 */ /* 0x001fca0000000006 */
[----:B------:R-:W-:Y:S01]  /*9950*/  STG.E.U16 [R12.64], R6 ;  /* 0x000000060c007986 */ /* 0x000fe2000c101506 */
[----:B------:R-:W-:Y:S05]  /*9960*/  EXIT ;  /* 0x000000000000794d */ /* 0x000fea0003800000 */
.L_x_4:
[----:B------:R-:W-:-:S00]  /*9970*/  BRA `(.L_x_4) ;  /* 0xfffffff000007947 */ /* 0x000fc0000383ffff */
[----:B------:R-:W-:-:S00]  /*9980*/  NOP ;  /* 0x0000000000007918 */ /* 0x000fc00000000000 */
[----:B------:R-:W-:-:S00]  /*9990*/  NOP ;  /* 0x0000000000007918 */ /* 0x000fc00000000000 */
[----:B------:R-:W-:-:S00]  /*99a0*/  NOP ;  /* 0x0000000000007918 */ /* 0x000fc00000000000 */
[----:B------:R-:W-:-:S00]  /*99b0*/  NOP ;  /* 0x0000000000007918 */ /* 0x000fc00000000000 */
[----:B------:R-:W-:-:S00]  /*99c0*/  NOP ;  /* 0x0000000000007918 */ /* 0x000fc00000000000 */
[----:B------:R-:W-:-:S00]  /*99d0*/  NOP ;  /* 0x0000000000007918 */ /* 0x000fc00000000000 */
[----:B------:R-:W-:-:S00]  /*99e0*/  NOP ;  /* 0x0000000000007918 */ /* 0x000fc00000000000 */
[----:B------:R-:W-:-:S00]  /*99f0*/  NOP ;  /* 0x0000000000007918 */ /* 0x000fc00000000000 */
.L_x_5:


//--------------------- .nv.shared.matmul_kernel  --------------------------
	.section	.nv.shared.matmul_kernel,"aw",@nobits
	.sectionflags	@""
	.align	16
